// auto-generated by cutlass_sweep.gemm — config: {"arch": "sm_100", "cluster_m": 2, "cluster_n": 2, "dtype": "bf16", "stages": 0, "tile_k": 32, "tile_m": 128, "tile_n": 128}
#include "cutlass/cutlass.h"
#include "cutlass/gemm/collective/collective_builder.hpp"
#include "cutlass/gemm/device/gemm_universal_adapter.h"
#include "cutlass/gemm/kernel/gemm_universal.hpp"
#include "cutlass/epilogue/collective/collective_builder.hpp"

using ElemA = cutlass::bfloat16_t;
using ElemB = cutlass::bfloat16_t;
using ElemCD = cutlass::bfloat16_t;
using Acc  = float;
using TileShape    = cute::Shape<cute::_128, cute::_128, cute::_32>;
using ClusterShape = cute::Shape<cute::_2, cute::_2, cute::_1>;

using CollectiveEpilogue = typename cutlass::epilogue::collective::CollectiveBuilder<
    cutlass::arch::Sm100, cutlass::arch::OpClassTensorOp,
    TileShape, ClusterShape,
    cutlass::epilogue::collective::EpilogueTileAuto,
    Acc, Acc,
    ElemCD, cutlass::layout::RowMajor, 128 / cutlass::sizeof_bits<ElemCD>::value,
    ElemCD, cutlass::layout::RowMajor, 128 / cutlass::sizeof_bits<ElemCD>::value,
    cutlass::epilogue::collective::EpilogueScheduleAuto
  >::CollectiveOp;

using CollectiveMainloop = typename cutlass::gemm::collective::CollectiveBuilder<
    cutlass::arch::Sm100, cutlass::arch::OpClassTensorOp,
    ElemA, cutlass::layout::RowMajor, 128 / cutlass::sizeof_bits<ElemA>::value,
    ElemB, cutlass::layout::ColumnMajor, 128 / cutlass::sizeof_bits<ElemB>::value,
    Acc,
    TileShape, ClusterShape,
    cutlass::gemm::collective::StageCountAutoCarveout<static_cast<int>(sizeof(typename CollectiveEpilogue::SharedStorage))>,
    cutlass::gemm::collective::KernelScheduleAuto
  >::CollectiveOp;

using GemmKernel = cutlass::gemm::kernel::GemmUniversal<
    cute::Shape<int,int,int,int>,
    CollectiveMainloop,
    CollectiveEpilogue
>;
using Gemm = cutlass::gemm::device::GemmUniversalAdapter<GemmKernel>;

// Force the device kernel symbol into the cubin without needing a host main.
auto* _anchor = &cutlass::device_kernel<GemmKernel>;


// ===== COMPILED SASS (sm_100a) =====

	.target	sm_100a

	.elftype	@"ET_EXEC"


//--------------------- .note.nv.tkinfo           --------------------------
	.section	.note.nv.tkinfo,"",@"SHT_NOTE"
	.sectionflags	@"SHF_NOTE_NV_TKINFO"
	.tkinfo
        /*0018*/ 	.word	0x00000002
        /*0030*/ 	.string	""
        /*0030*/ 	.string	"ptxas"
        /*0030*/ 	.string	"Cuda compilation tools, release 13.0, V13.0.88"
        /*0030*/ 	.string	"Build cuda_13.0.r13.0/compiler.36424714_0"
        /*0030*/ 	.string	"-arch sm_100a -m 64 "



//--------------------- .note.nv.cuinfo           --------------------------
	.section	.note.nv.cuinfo,"",@"SHT_NOTE"
	.sectionflags	@"SHF_NOTE_NV_CUINFO"
        /*0018*/ 	.short	0x0002
        /*001a*/ 	.short	0x0064
        /*001c*/ 	.short	0x0082
	.zero		2


//--------------------- .nv.info                  --------------------------
	.section	.nv.info,"",@"SHT_CUDA_INFO"
	.align	4


	//----- nvinfo : EIATTR_REGCOUNT
	.align		4
        /*0000*/ 	.byte	0x04, 0x2f
        /*0002*/ 	.short	(.L_19 - .L_18)
	.align		4
.L_18:
        /*0004*/ 	.word	index@(_ZN7cutlass13device_kernelINS_4gemm6kernel13GemmUniversalIN4cute5tupleIJiiiiEEENS1_10collective13CollectiveMmaINS1_35MainloopSm100TmaUmmaWarpSpecializedILi26ELi2ELi4ENS5_IJNS4_1CILi2EEESB_NSA_ILi1EEEEEEEENS5_IJNSA_ILi128EEESF_NSA_ILi32EEEEEENS_10bfloat16_tENS5_IJlSC_lEEESI_SJ_NS4_8TiledMMAINS4_8MMA_AtomIJNS4_26SM100_MMA_F16BF16_2x1SM_SSISI_SI_fLi128ELi128ELNS4_4UMMA5MajorE0ELSO_0ELNSN_7ScaleInE0ELSP_0EEEEEENS4_6LayoutINS5_IJSC_SC_SC_EEENS5_IJNSA_ILi0EEESU_SU_EEEEENS5_IJNS4_10UnderscoreESX_SX_EEEEENS4_28SM100_TMA_2SM_LOAD_MULTICASTENS4_14ComposedLayoutINS4_7SwizzleILi2ELi4ELi3EEENS4_18smem_ptr_flag_bitsILi16EEENSS_INS5_IJNSA_ILi8EEESG_EEENS5_IJSG_SC_EEEEEEEvNS4_8identityENS4_18SM100_TMA_2SM_LOADES1A_vS1B_EENS_8epilogue10collective18CollectiveEpilogueINS1E_23Sm100TmaWarpSpecializedILi4ELi2ELi16ELb1ELb0EEEJNS5_IJNSA_ILi64EEESF_SG_EEENS5_IJNSS_IS1J_SC_EENSS_INS5_IJNSA_ILi16EEESB_EEENS5_IJSC_S1J_EEEEEEEESI_SJ_SI_SJ_NS1E_6fusion15FusionCallbacksIS1I_NS1R_17LinearCombinationISI_fSI_fLNS_15FloatRoundStyleE2EEES1K_S1Q_JEEENS4_5SM1004TMEM4LOAD26SM100_TMEM_LOAD_32dp32b16xENS4_13SM90_TMA_LOADENS11_INS12_ILi1ELi4ELi3EEES15_NSS_INS5_IJS16_S1M_EEENS5_IJS1M_SC_EEEEEEENS4_39AutoVectorizingCopyWithAssumedAlignmentILi128EEENS4_14SM90_TMA_STOREES26_S28_S28_EEEvvEEEEvNT_6ParamsE)
        /*0008*/ 	.word	0x00000044


	//----- nvinfo : EIATTR_FRAME_SIZE
	.align		4
.L_19:
        /*000c*/ 	.byte	0x04, 0x11
        /*000e*/ 	.short	(.L_21 - .L_20)
	.align		4
.L_20:
        /*0010*/ 	.word	index@($__internal_2_$__cuda_sm10x_tcgen05_guardrail_trap_unallocated_columns_being_dealloced)
        /*0014*/ 	.word	0x00000000


	//----- nvinfo : EIATTR_FRAME_SIZE
	.align		4
.L_21:
        /*0018*/ 	.byte	0x04, 0x11
        /*001a*/ 	.short	(.L_23 - .L_22)
	.align		4
.L_22:
        /*001c*/ 	.word	index@($__internal_1_$__cuda_sm10x_tcgen05_guardrail_trap_phase_invalid_during_alloc)
        /*0020*/ 	.word	0x00000000


	//----- nvinfo : EIATTR_FRAME_SIZE
	.align		4
.L_23:
        /*0024*/ 	.byte	0x04, 0x11
        /*0026*/ 	.short	(.L_25 - .L_24)
	.align		4
.L_24:
        /*0028*/ 	.word	index@($__internal_0_$__cuda_sm10x_tcgen05_guardrail_trap_col_being_dealloced_not_returned_by_alloc)
        /*002c*/ 	.word	0x00000000


	//----- nvinfo : EIATTR_FRAME_SIZE
	.align		4
.L_25:
        /*0030*/ 	.byte	0x04, 0x11
        /*0032*/ 	.short	(.L_27 - .L_26)
	.align		4
.L_26:
        /*0034*/ 	.word	index@(_ZN7cutlass13device_kernelINS_4gemm6kernel13GemmUniversalIN4cute5tupleIJiiiiEEENS1_10collective13CollectiveMmaINS1_35MainloopSm100TmaUmmaWarpSpecializedILi26ELi2ELi4ENS5_IJNS4_1CILi2EEESB_NSA_ILi1EEEEEEEENS5_IJNSA_ILi128EEESF_NSA_ILi32EEEEEENS_10bfloat16_tENS5_IJlSC_lEEESI_SJ_NS4_8TiledMMAINS4_8MMA_AtomIJNS4_26SM100_MMA_F16BF16_2x1SM_SSISI_SI_fLi128ELi128ELNS4_4UMMA5MajorE0ELSO_0ELNSN_7ScaleInE0ELSP_0EEEEEENS4_6LayoutINS5_IJSC_SC_SC_EEENS5_IJNSA_ILi0EEESU_SU_EEEEENS5_IJNS4_10UnderscoreESX_SX_EEEEENS4_28SM100_TMA_2SM_LOAD_MULTICASTENS4_14ComposedLayoutINS4_7SwizzleILi2ELi4ELi3EEENS4_18smem_ptr_flag_bitsILi16EEENSS_INS5_IJNSA_ILi8EEESG_EEENS5_IJSG_SC_EEEEEEEvNS4_8identityENS4_18SM100_TMA_2SM_LOADES1A_vS1B_EENS_8epilogue10collective18CollectiveEpilogueINS1E_23Sm100TmaWarpSpecializedILi4ELi2ELi16ELb1ELb0EEEJNS5_IJNSA_ILi64EEESF_SG_EEENS5_IJNSS_IS1J_SC_EENSS_INS5_IJNSA_ILi16EEESB_EEENS5_IJSC_S1J_EEEEEEEESI_SJ_SI_SJ_NS1E_6fusion15FusionCallbacksIS1I_NS1R_17LinearCombinationISI_fSI_fLNS_15FloatRoundStyleE2EEES1K_S1Q_JEEENS4_5SM1004TMEM4LOAD26SM100_TMEM_LOAD_32dp32b16xENS4_13SM90_TMA_LOADENS11_INS12_ILi1ELi4ELi3EEES15_NSS_INS5_IJS16_S1M_EEENS5_IJS1M_SC_EEEEEEENS4_39AutoVectorizingCopyWithAssumedAlignmentILi128EEENS4_14SM90_TMA_STOREES26_S28_S28_EEEvvEEEEvNT_6ParamsE)
        /*0038*/ 	.word	0x00000000


	//----- nvinfo : EIATTR_MIN_STACK_SIZE
	.align		4
.L_27:
        /*003c*/ 	.byte	0x04, 0x12
        /*003e*/ 	.short	(.L_29 - .L_28)
	.align		4
.L_28:
        /*0040*/ 	.word	index@(_ZN7cutlass13device_kernelINS_4gemm6kernel13GemmUniversalIN4cute5tupleIJiiiiEEENS1_10collective13CollectiveMmaINS1_35MainloopSm100TmaUmmaWarpSpecializedILi26ELi2ELi4ENS5_IJNS4_1CILi2EEESB_NSA_ILi1EEEEEEEENS5_IJNSA_ILi128EEESF_NSA_ILi32EEEEEENS_10bfloat16_tENS5_IJlSC_lEEESI_SJ_NS4_8TiledMMAINS4_8MMA_AtomIJNS4_26SM100_MMA_F16BF16_2x1SM_SSISI_SI_fLi128ELi128ELNS4_4UMMA5MajorE0ELSO_0ELNSN_7ScaleInE0ELSP_0EEEEEENS4_6LayoutINS5_IJSC_SC_SC_EEENS5_IJNSA_ILi0EEESU_SU_EEEEENS5_IJNS4_10UnderscoreESX_SX_EEEEENS4_28SM100_TMA_2SM_LOAD_MULTICASTENS4_14ComposedLayoutINS4_7SwizzleILi2ELi4ELi3EEENS4_18smem_ptr_flag_bitsILi16EEENSS_INS5_IJNSA_ILi8EEESG_EEENS5_IJSG_SC_EEEEEEEvNS4_8identityENS4_18SM100_TMA_2SM_LOADES1A_vS1B_EENS_8epilogue10collective18CollectiveEpilogueINS1E_23Sm100TmaWarpSpecializedILi4ELi2ELi16ELb1ELb0EEEJNS5_IJNSA_ILi64EEESF_SG_EEENS5_IJNSS_IS1J_SC_EENSS_INS5_IJNSA_ILi16EEESB_EEENS5_IJSC_S1J_EEEEEEEESI_SJ_SI_SJ_NS1E_6fusion15FusionCallbacksIS1I_NS1R_17LinearCombinationISI_fSI_fLNS_15FloatRoundStyleE2EEES1K_S1Q_JEEENS4_5SM1004TMEM4LOAD26SM100_TMEM_LOAD_32dp32b16xENS4_13SM90_TMA_LOADENS11_INS12_ILi1ELi4ELi3EEES15_NSS_INS5_IJS16_S1M_EEENS5_IJS1M_SC_EEEEEEENS4_39AutoVectorizingCopyWithAssumedAlignmentILi128EEENS4_14SM90_TMA_STOREES26_S28_S28_EEEvvEEEEvNT_6ParamsE)
        /*0044*/ 	.word	0x00000000
.L_29:


//--------------------- .nv.compat                --------------------------
	.section	.nv.compat,"",@"SHT_CUDA_COMPAT_INFO"
	.align	4
        /*0000*/ 	.byte	0x02, 0x09, 0x01, 0x00, 0x02, 0x02, 0x02, 0x00, 0x02, 0x05, 0x05, 0x00, 0x03, 0x07, 0x01, 0x01
        /*0010*/ 	.byte	0x02, 0x03, 0x01, 0x00, 0x02, 0x06, 0x01, 0x00, 0x04, 0x0b, 0x08, 0x00, 0x09, 0x00, 0x00, 0x00
        /*0020*/ 	.byte	0x00, 0x00, 0x00, 0x00


//--------------------- .nv.info._ZN7cutlass13device_kernelINS_4gemm6kernel13GemmUniversalIN4cute5tupleIJiiiiEEENS1_10collective13CollectiveMmaINS1_35MainloopSm100TmaUmmaWarpSpecializedILi26ELi2ELi4ENS5_IJNS4_1CILi2EEESB_NSA_ILi1EEEEEEEENS5_IJNSA_ILi128EEESF_NSA_ILi32EEEEEENS_10bfloat16_tENS5_IJlSC_lEEESI_SJ_NS4_8TiledMMAINS4_8MMA_AtomIJNS4_26SM100_MMA_F16BF16_2x1SM_SSISI_SI_fLi128ELi128ELNS4_4UMMA5MajorE0ELSO_0ELNSN_7ScaleInE0ELSP_0EEEEEENS4_6LayoutINS5_IJSC_SC_SC_EEENS5_IJNSA_ILi0EEESU_SU_EEEEENS5_IJNS4_10UnderscoreESX_SX_EEEEENS4_28SM100_TMA_2SM_LOAD_MULTICASTENS4_14ComposedLayoutINS4_7SwizzleILi2ELi4ELi3EEENS4_18smem_ptr_flag_bitsILi16EEENSS_INS5_IJNSA_ILi8EEESG_EEENS5_IJSG_SC_EEEEEEEvNS4_8identityENS4_18SM100_TMA_2SM_LOADES1A_vS1B_EENS_8epilogue10collective18CollectiveEpilogueINS1E_23Sm100TmaWarpSpecializedILi4ELi2ELi16ELb1ELb0EEEJNS5_IJNSA_ILi64EEESF_SG_EEENS5_IJNSS_IS1J_SC_EENSS_INS5_IJNSA_ILi16EEESB_EEENS5_IJSC_S1J_EEEEEEEESI_SJ_SI_SJ_NS1E_6fusion15FusionCallbacksIS1I_NS1R_17LinearCombinationISI_fSI_fLNS_15FloatRoundStyleE2EEES1K_S1Q_JEEENS4_5SM1004TMEM4LOAD26SM100_TMEM_LOAD_32dp32b16xENS4_13SM90_TMA_LOADENS11_INS12_ILi1ELi4ELi3EEES15_NSS_INS5_IJS16_S1M_EEENS5_IJS1M_SC_EEEEEEENS4_39AutoVectorizingCopyWithAssumedAlignmentILi128EEENS4_14SM90_TMA_STOREES26_S28_S28_EEEvvEEEEvNT_6ParamsE --------------------------
	.section	.nv.info._ZN7cutlass13device_kernelINS_4gemm6kernel13GemmUniversalIN4cute5tupleIJiiiiEEENS1_10collective13CollectiveMmaINS1_35MainloopSm100TmaUmmaWarpSpecializedILi26ELi2ELi4ENS5_IJNS4_1CILi2EEESB_NSA_ILi1EEEEEEEENS5_IJNSA_ILi128EEESF_NSA_ILi32EEEEEENS_10bfloat16_tENS5_IJlSC_lEEESI_SJ_NS4_8TiledMMAINS4_8MMA_AtomIJNS4_26SM100_MMA_F16BF16_2x1SM_SSISI_SI_fLi128ELi128ELNS4_4UMMA5MajorE0ELSO_0ELNSN_7ScaleInE0ELSP_0EEEEEENS4_6LayoutINS5_IJSC_SC_SC_EEENS5_IJNSA_ILi0EEESU_SU_EEEEENS5_IJNS4_10UnderscoreESX_SX_EEEEENS4_28SM100_TMA_2SM_LOAD_MULTICASTENS4_14ComposedLayoutINS4_7SwizzleILi2ELi4ELi3EEENS4_18smem_ptr_flag_bitsILi16EEENSS_INS5_IJNSA_ILi8EEESG_EEENS5_IJSG_SC_EEEEEEEvNS4_8identityENS4_18SM100_TMA_2SM_LOADES1A_vS1B_EENS_8epilogue10collective18CollectiveEpilogueINS1E_23Sm100TmaWarpSpecializedILi4ELi2ELi16ELb1ELb0EEEJNS5_IJNSA_ILi64EEESF_SG_EEENS5_IJNSS_IS1J_SC_EENSS_INS5_IJNSA_ILi16EEESB_EEENS5_IJSC_S1J_EEEEEEEESI_SJ_SI_SJ_NS1E_6fusion15FusionCallbacksIS1I_NS1R_17LinearCombinationISI_fSI_fLNS_15FloatRoundStyleE2EEES1K_S1Q_JEEENS4_5SM1004TMEM4LOAD26SM100_TMEM_LOAD_32dp32b16xENS4_13SM90_TMA_LOADENS11_INS12_ILi1ELi4ELi3EEES15_NSS_INS5_IJS16_S1M_EEENS5_IJS1M_SC_EEEEEEENS4_39AutoVectorizingCopyWithAssumedAlignmentILi128EEENS4_14SM90_TMA_STOREES26_S28_S28_EEEvvEEEEvNT_6ParamsE,"",@"SHT_CUDA_INFO"
	.sectionflags	@""
	.align	4


	//----- nvinfo : EIATTR_CUDA_API_VERSION
	.align		4
        /*0000*/ 	.byte	0x04, 0x37
        /*0002*/ 	.short	(.L_31 - .L_30)
.L_30:
        /*0004*/ 	.word	0x00000082


	//----- nvinfo : EIATTR_KPARAM_INFO
	.align		4
.L_31:
        /*0008*/ 	.byte	0x04, 0x17
        /*000a*/ 	.short	(.L_33 - .L_32)
.L_32:
        /*000c*/ 	.word	0x00000000
        /*0010*/ 	.short	0x0000
        /*0012*/ 	.short	0x0000
        /*0014*/ 	.byte	0x00, 0xf0, 0x01, 0x20


	//----- nvinfo : EIATTR_AT_ENTRY_FRAGMENTS
	.align		4
.L_33:
        /*0018*/ 	.byte	0x04, 0x4f
        /*001a*/ 	.short	(.L_35 - .L_34)


	//   ....[0]....
.L_34:
        /*001c*/ 	.word	0x00000007


	//----- nvinfo : EIATTR_RESERVED_SMEM_USED
	.align		4
.L_35:
        /*0020*/ 	.byte	0x01, 0x41
	.zero		2


	//----- nvinfo : EIATTR_SPARSE_MMA_MASK
	.align		4
        /*0024*/ 	.byte	0x03, 0x50
        /*0026*/ 	.short	0x0000


	//----- nvinfo : EIATTR_TCGEN05_2CTA_USED
	.align		4
        /*0028*/ 	.byte	0x01, 0x52
	.zero		2


	//----- nvinfo : EIATTR_MAXREG_COUNT
	.align		4
        /*002c*/ 	.byte	0x03, 0x1b
        /*002e*/ 	.short	0x00ff


	//----- nvinfo : EIATTR_NUM_BARRIERS
	.align		4
        /*0030*/ 	.byte	0x02, 0x4c
        /*0032*/ 	.byte	0x07
	.zero		1


	//----- nvinfo : EIATTR_EXTERNS
	.align		4
        /*0034*/ 	.byte	0x04, 0x0f
        /*0036*/ 	.short	(.L_37 - .L_36)


	//   ....[0]....
	.align		4
.L_36:
        /*0038*/ 	.word	index@(__assertfail)


	//----- nvinfo : EIATTR_MERCURY_ISA_VERSION
	.align		4
.L_37:
        /*003c*/ 	.byte	0x03, 0x5f
        /*003e*/ 	.short	0x0101


	//----- nvinfo : EIATTR_INT_WARP_WIDE_INSTR_OFFSETS
	.align		4
        /*0040*/ 	.byte	0x04, 0x31
        /*0042*/ 	.short	(.L_39 - .L_38)


	//   ....[0]....
.L_38:
        /*0044*/ 	.word	0x00001060


	//   ....[1]....
        /*0048*/ 	.word	0x00001100


	//   ....[2]....
        /*004c*/ 	.word	0x00005120


	//   ....[3]....
        /*0050*/ 	.word	0x00005150


	//   ....[4]....
        /*0054*/ 	.word	0x00005170


	//   ....[5]....
        /*0058*/ 	.word	0x00005cb0


	//   ....[6]....
        /*005c*/ 	.word	0x00005d50


	//   ....[7]....
        /*0060*/ 	.word	0x00005e10


	//   ....[8]....
        /*0064*/ 	.word	0x00005e80


	//   ....[9]....
        /*0068*/ 	.word	0x00005f40


	//   ....[10]....
        /*006c*/ 	.word	0x00005fe0


	//   ....[11]....
        /*0070*/ 	.word	0x00006050


	//   ....[12]....
        /*0074*/ 	.word	0x00006110


	//   ....[13]....
        /*0078*/ 	.word	0x000061b0


	//   ....[14]....
        /*007c*/ 	.word	0x00006250


	//   ....[15]....
        /*0080*/ 	.word	0x00006340


	//   ....[16]....
        /*0084*/ 	.word	0x00006410


	//----- nvinfo : EIATTR_COOP_GROUP_MASK_REGIDS
	.align		4
.L_39:
        /*0088*/ 	.byte	0x04, 0x29
        /*008a*/ 	.short	(.L_41 - .L_40)


	//   ....[0]....
.L_40:
        /*008c*/ 	.word	0xffffffff


	//   ....[1]....
        /*0090*/ 	.word	0xffffffff


	//   ....[2]....
        /*0094*/ 	.word	0xffffffff


	//   ....[3]....
        /*0098*/ 	.word	0xffffffff


	//   ....[4]....
        /*009c*/ 	.word	0xffffffff


	//   ....[5]....
        /*00a0*/ 	.word	0xffffffff


	//   ....[6]....
        /*00a4*/ 	.word	0xffffffff


	//   ....[7]....
        /*00a8*/ 	.word	0xffffffff


	//   ....[8]....
        /*00ac*/ 	.word	0xffffffff


	//   ....[9]....
        /*00b0*/ 	.word	0xffffffff


	//   ....[10]....
        /*00b4*/ 	.word	0xffffffff


	//   ....[11]....
        /*00b8*/ 	.word	0xffffffff


	//   ....[12]....
        /*00bc*/ 	.word	0xffffffff


	//   ....[13]....
        /*00c0*/ 	.word	0xffffffff


	//----- nvinfo : EIATTR_COOP_GROUP_INSTR_OFFSETS
	.align		4
.L_41:
        /*00c4*/ 	.byte	0x04, 0x28
        /*00c6*/ 	.short	(.L_43 - .L_42)


	//   ....[0]....
.L_42:
        /*00c8*/ 	.word	0x000000b0


	//   ....[1]....
        /*00cc*/ 	.word	0x00000520


	//   ....[2]....
        /*00d0*/ 	.word	0x000009d0


	//   ....[3]....
        /*00d4*/ 	.word	0x00000b60


	//   ....[4]....
        /*00d8*/ 	.word	0x00000c50


	//   ....[5]....
        /*00dc*/ 	.word	0x00000db0


	//   ....[6]....
        /*00e0*/ 	.word	0x00000f40


	//   ....[7]....
        /*00e4*/ 	.word	0x00001180


	//   ....[8]....
        /*00e8*/ 	.word	0x000024d0


	//   ....[9]....
        /*00ec*/ 	.word	0x00003fe0


	//   ....[10]....
        /*00f0*/ 	.word	0x000044b0


	//   ....[11]....
        /*00f4*/ 	.word	0x000044e0


	//   ....[12]....
        /*00f8*/ 	.word	0x00005020


	//   ....[13]....
        /*00fc*/ 	.word	0x00005230


	//----- nvinfo : EIATTR_VRC_CTA_INIT_COUNT
	.align		4
.L_43:
        /*0100*/ 	.byte	0x02, 0x4a
        /*0102*/ 	.byte	0x80
	.zero		1


	//----- nvinfo : EIATTR_SYSCALL_OFFSETS
	.align		4
        /*0104*/ 	.byte	0x04, 0x46
        /*0106*/ 	.short	(.L_45 - .L_44)


	//   ....[0]....
.L_44:
        /*0108*/ 	.word	0x00006fb0


	//   ....[1]....
        /*010c*/ 	.word	0x000070a0


	//   ....[2]....
        /*0110*/ 	.word	0x00007840


	//   ....[3]....
        /*0114*/ 	.word	0x00008170


	//   ....[4]....
        /*0118*/ 	.word	0x00008a40


	//   ....[5]....
        /*011c*/ 	.word	0x00009310


	//----- nvinfo : EIATTR_MBARRIER_INSTR_OFFSETS
	.align		4
.L_45:
        /*0120*/ 	.byte	0x04, 0x39
        /*0122*/ 	.short	(.L_47 - .L_46)


	//   ....[0]....
.L_46:
        /*0124*/ 	.word	0x00000670
        /*0128*/ 	.word	0x000000ff
        /*012c*/ 	.word	0x00000000
        /*0130*/ 	.short	0x0100
        /*0132*/ 	.byte	0x04
	.zero		1


	//   ....[1]....
        /*0134*/ 	.word	0x00000680
        /*0138*/ 	.word	0x000000ff
        /*013c*/ 	.word	0x000000d0
        /*0140*/ 	.short	0x0100
        /*0142*/ 	.byte	0x04
	.zero		1


	//   ....[2]....
        /*0144*/ 	.word	0x00000690
        /*0148*/ 	.word	0x000000ff
        /*014c*/ 	.word	0x00000008
        /*0150*/ 	.short	0x0100
        /*0152*/ 	.byte	0x04
	.zero		1


	//   ....[3]....
        /*0154*/ 	.word	0x000006a0
        /*0158*/ 	.word	0x000000ff
        /*015c*/ 	.word	0x000000d8
        /*0160*/ 	.short	0x0100
        /*0162*/ 	.byte	0x04
	.zero		1


	//   ....[4]....
        /*0164*/ 	.word	0x000006b0
        /*0168*/ 	.word	0x000000ff
        /*016c*/ 	.word	0x00000010
        /*0170*/ 	.short	0x0100
        /*0172*/ 	.byte	0x04
	.zero		1


	//   ....[5]....
        /*0174*/ 	.word	0x000006c0
        /*0178*/ 	.word	0x000000ff
        /*017c*/ 	.word	0x000000e0
        /*0180*/ 	.short	0x0100
        /*0182*/ 	.byte	0x04
	.zero		1


	//   ....[6]....
        /*0184*/ 	.word	0x000006d0
        /*0188*/ 	.word	0x000000ff
        /*018c*/ 	.word	0x00000018
        /*0190*/ 	.short	0x0100
        /*0192*/ 	.byte	0x04
	.zero		1


	//   ....[7]....
        /*0194*/ 	.word	0x000006e0
        /*0198*/ 	.word	0x000000ff
        /*019c*/ 	.word	0x000000e8
        /*01a0*/ 	.short	0x0100
        /*01a2*/ 	.byte	0x04
	.zero		1


	//   ....[8]....
        /*01a4*/ 	.word	0x000006f0
        /*01a8*/ 	.word	0x000000ff
        /*01ac*/ 	.word	0x00000020
        /*01b0*/ 	.short	0x0100
        /*01b2*/ 	.byte	0x04
	.zero		1


	//   ....[9]....
        /*01b4*/ 	.word	0x00000700
        /*01b8*/ 	.word	0x000000ff
        /*01bc*/ 	.word	0x000000f0
        /*01c0*/ 	.short	0x0100
        /*01c2*/ 	.byte	0x04
	.zero		1


	//   ....[10]....
        /*01c4*/ 	.word	0x00000710
        /*01c8*/ 	.word	0x000000ff
        /*01cc*/ 	.word	0x00000028
        /*01d0*/ 	.short	0x0100
        /*01d2*/ 	.byte	0x04
	.zero		1


	//   ....[11]....
        /*01d4*/ 	.word	0x00000720
        /*01d8*/ 	.word	0x000000ff
        /*01dc*/ 	.word	0x000000f8
        /*01e0*/ 	.short	0x0100
        /*01e2*/ 	.byte	0x04
	.zero		1


	//   ....[12]....
        /*01e4*/ 	.word	0x00000730
        /*01e8*/ 	.word	0x000000ff
        /*01ec*/ 	.word	0x00000030
        /*01f0*/ 	.short	0x0100
        /*01f2*/ 	.byte	0x04
	.zero		1


	//   ....[13]....
        /*01f4*/ 	.word	0x00000740
        /*01f8*/ 	.word	0x000000ff
        /*01fc*/ 	.word	0x00000100
        /*0200*/ 	.short	0x0100
        /*0202*/ 	.byte	0x04
	.zero		1


	//   ....[14]....
        /*0204*/ 	.word	0x00000750
        /*0208*/ 	.word	0x000000ff
        /*020c*/ 	.word	0x00000038
        /*0210*/ 	.short	0x0100
        /*0212*/ 	.byte	0x04
	.zero		1


	//   ....[15]....
        /*0214*/ 	.word	0x00000760
        /*0218*/ 	.word	0x000000ff
        /*021c*/ 	.word	0x00000108
        /*0220*/ 	.short	0x0100
        /*0222*/ 	.byte	0x04
	.zero		1


	//   ....[16]....
        /*0224*/ 	.word	0x00000770
        /*0228*/ 	.word	0x000000ff
        /*022c*/ 	.word	0x00000040
        /*0230*/ 	.short	0x0100
        /*0232*/ 	.byte	0x04
	.zero		1


	//   ....[17]....
        /*0234*/ 	.word	0x00000780
        /*0238*/ 	.word	0x000000ff
        /*023c*/ 	.word	0x00000110
        /*0240*/ 	.short	0x0100
        /*0242*/ 	.byte	0x04
	.zero		1


	//   ....[18]....
        /*0244*/ 	.word	0x00000790
        /*0248*/ 	.word	0x000000ff
        /*024c*/ 	.word	0x00000048
        /*0250*/ 	.short	0x0100
        /*0252*/ 	.byte	0x04
	.zero		1


	//   ....[19]....
        /*0254*/ 	.word	0x000007a0
        /*0258*/ 	.word	0x000000ff
        /*025c*/ 	.word	0x00000118
        /*0260*/ 	.short	0x0100
        /*0262*/ 	.byte	0x04
	.zero		1


	//   ....[20]....
        /*0264*/ 	.word	0x000007b0
        /*0268*/ 	.word	0x000000ff
        /*026c*/ 	.word	0x00000050
        /*0270*/ 	.short	0x0100
        /*0272*/ 	.byte	0x04
	.zero		1


	//   ....[21]....
        /*0274*/ 	.word	0x000007c0
        /*0278*/ 	.word	0x000000ff
        /*027c*/ 	.word	0x00000120
        /*0280*/ 	.short	0x0100
        /*0282*/ 	.byte	0x04
	.zero		1


	//   ....[22]....
        /*0284*/ 	.word	0x000007d0
        /*0288*/ 	.word	0x000000ff
        /*028c*/ 	.word	0x00000058
        /*0290*/ 	.short	0x0100
        /*0292*/ 	.byte	0x04
	.zero		1


	//   ....[23]....
        /*0294*/ 	.word	0x000007e0
        /*0298*/ 	.word	0x000000ff
        /*029c*/ 	.word	0x00000128
        /*02a0*/ 	.short	0x0100
        /*02a2*/ 	.byte	0x04
	.zero		1


	//   ....[24]....
        /*02a4*/ 	.word	0x000007f0
        /*02a8*/ 	.word	0x000000ff
        /*02ac*/ 	.word	0x00000060
        /*02b0*/ 	.short	0x0100
        /*02b2*/ 	.byte	0x04
	.zero		1


	//   ....[25]....
        /*02b4*/ 	.word	0x00000800
        /*02b8*/ 	.word	0x000000ff
        /*02bc*/ 	.word	0x00000130
        /*02c0*/ 	.short	0x0100
        /*02c2*/ 	.byte	0x04
	.zero		1


	//   ....[26]....
        /*02c4*/ 	.word	0x00000810
        /*02c8*/ 	.word	0x000000ff
        /*02cc*/ 	.word	0x00000068
        /*02d0*/ 	.short	0x0100
        /*02d2*/ 	.byte	0x04
	.zero		1


	//   ....[27]....
        /*02d4*/ 	.word	0x00000820
        /*02d8*/ 	.word	0x000000ff
        /*02dc*/ 	.word	0x00000138
        /*02e0*/ 	.short	0x0100
        /*02e2*/ 	.byte	0x04
	.zero		1


	//   ....[28]....
        /*02e4*/ 	.word	0x00000830
        /*02e8*/ 	.word	0x000000ff
        /*02ec*/ 	.word	0x00000070
        /*02f0*/ 	.short	0x0100
        /*02f2*/ 	.byte	0x04
	.zero		1


	//   ....[29]....
        /*02f4*/ 	.word	0x00000840
        /*02f8*/ 	.word	0x000000ff
        /*02fc*/ 	.word	0x00000140
        /*0300*/ 	.short	0x0100
        /*0302*/ 	.byte	0x04
	.zero		1


	//   ....[30]....
        /*0304*/ 	.word	0x00000850
        /*0308*/ 	.word	0x000000ff
        /*030c*/ 	.word	0x00000078
        /*0310*/ 	.short	0x0100
        /*0312*/ 	.byte	0x04
	.zero		1


	//   ....[31]....
        /*0314*/ 	.word	0x00000860
        /*0318*/ 	.word	0x000000ff
        /*031c*/ 	.word	0x00000148
        /*0320*/ 	.short	0x0100
        /*0322*/ 	.byte	0x04
	.zero		1


	//   ....[32]....
        /*0324*/ 	.word	0x00000870
        /*0328*/ 	.word	0x000000ff
        /*032c*/ 	.word	0x00000080
        /*0330*/ 	.short	0x0100
        /*0332*/ 	.byte	0x04
	.zero		1


	//   ....[33]....
        /*0334*/ 	.word	0x00000880
        /*0338*/ 	.word	0x000000ff
        /*033c*/ 	.word	0x00000150
        /*0340*/ 	.short	0x0100
        /*0342*/ 	.byte	0x04
	.zero		1


	//   ....[34]....
        /*0344*/ 	.word	0x00000890
        /*0348*/ 	.word	0x000000ff
        /*034c*/ 	.word	0x00000088
        /*0350*/ 	.short	0x0100
        /*0352*/ 	.byte	0x04
	.zero		1


	//   ....[35]....
        /*0354*/ 	.word	0x000008a0
        /*0358*/ 	.word	0x000000ff
        /*035c*/ 	.word	0x00000158
        /*0360*/ 	.short	0x0100
        /*0362*/ 	.byte	0x04
	.zero		1


	//   ....[36]....
        /*0364*/ 	.word	0x000008b0
        /*0368*/ 	.word	0x000000ff
        /*036c*/ 	.word	0x00000090
        /*0370*/ 	.short	0x0100
        /*0372*/ 	.byte	0x04
	.zero		1


	//   ....[37]....
        /*0374*/ 	.word	0x000008c0
        /*0378*/ 	.word	0x000000ff
        /*037c*/ 	.word	0x00000160
        /*0380*/ 	.short	0x0100
        /*0382*/ 	.byte	0x04
	.zero		1


	//   ....[38]....
        /*0384*/ 	.word	0x000008d0
        /*0388*/ 	.word	0x000000ff
        /*038c*/ 	.word	0x00000098
        /*0390*/ 	.short	0x0100
        /*0392*/ 	.byte	0x04
	.zero		1


	//   ....[39]....
        /*0394*/ 	.word	0x000008e0
        /*0398*/ 	.word	0x000000ff
        /*039c*/ 	.word	0x00000168
        /*03a0*/ 	.short	0x0100
        /*03a2*/ 	.byte	0x04
	.zero		1


	//   ....[40]....
        /*03a4*/ 	.word	0x000008f0
        /*03a8*/ 	.word	0x000000ff
        /*03ac*/ 	.word	0x000000a0
        /*03b0*/ 	.short	0x0100
        /*03b2*/ 	.byte	0x04
	.zero		1


	//   ....[41]....
        /*03b4*/ 	.word	0x00000900
        /*03b8*/ 	.word	0x000000ff
        /*03bc*/ 	.word	0x00000170
        /*03c0*/ 	.short	0x0100
        /*03c2*/ 	.byte	0x04
	.zero		1


	//   ....[42]....
        /*03c4*/ 	.word	0x00000910
        /*03c8*/ 	.word	0x000000ff
        /*03cc*/ 	.word	0x000000a8
        /*03d0*/ 	.short	0x0100
        /*03d2*/ 	.byte	0x04
	.zero		1


	//   ....[43]....
        /*03d4*/ 	.word	0x00000920
        /*03d8*/ 	.word	0x000000ff
        /*03dc*/ 	.word	0x00000178
        /*03e0*/ 	.short	0x0100
        /*03e2*/ 	.byte	0x04
	.zero		1


	//   ....[44]....
        /*03e4*/ 	.word	0x00000930
        /*03e8*/ 	.word	0x000000ff
        /*03ec*/ 	.word	0x000000b0
        /*03f0*/ 	.short	0x0100
        /*03f2*/ 	.byte	0x04
	.zero		1


	//   ....[45]....
        /*03f4*/ 	.word	0x00000940
        /*03f8*/ 	.word	0x000000ff
        /*03fc*/ 	.word	0x00000180
        /*0400*/ 	.short	0x0100
        /*0402*/ 	.byte	0x04
	.zero		1


	//   ....[46]....
        /*0404*/ 	.word	0x00000950
        /*0408*/ 	.word	0x000000ff
        /*040c*/ 	.word	0x000000b8
        /*0410*/ 	.short	0x0100
        /*0412*/ 	.byte	0x04
	.zero		1


	//   ....[47]....
        /*0414*/ 	.word	0x00000960
        /*0418*/ 	.word	0x000000ff
        /*041c*/ 	.word	0x00000188
        /*0420*/ 	.short	0x0100
        /*0422*/ 	.byte	0x04
	.zero		1


	//   ....[48]....
        /*0424*/ 	.word	0x00000970
        /*0428*/ 	.word	0x000000ff
        /*042c*/ 	.word	0x000000c0
        /*0430*/ 	.short	0x0100
        /*0432*/ 	.byte	0x04
	.zero		1


	//   ....[49]....
        /*0434*/ 	.word	0x00000980
        /*0438*/ 	.word	0x000000ff
        /*043c*/ 	.word	0x00000190
        /*0440*/ 	.short	0x0100
        /*0442*/ 	.byte	0x04
	.zero		1


	//   ....[50]....
        /*0444*/ 	.word	0x00000990
        /*0448*/ 	.word	0x000000ff
        /*044c*/ 	.word	0x000000c8
        /*0450*/ 	.short	0x0100
        /*0452*/ 	.byte	0x04
	.zero		1


	//   ....[51]....
        /*0454*/ 	.word	0x000009a0
        /*0458*/ 	.word	0x000000ff
        /*045c*/ 	.word	0x00000198
        /*0460*/ 	.short	0x0100
        /*0462*/ 	.byte	0x04
	.zero		1


	//   ....[52]....
        /*0464*/ 	.word	0x00000ad0
        /*0468*/ 	.word	0x000000ff
        /*046c*/ 	.word	0x000001a0
        /*0470*/ 	.short	0x0100
        /*0472*/ 	.byte	0x04
	.zero		1


	//   ....[53]....
        /*0474*/ 	.word	0x00000ae0
        /*0478*/ 	.word	0x000000ff
        /*047c*/ 	.word	0x000001c0
        /*0480*/ 	.short	0x0100
        /*0482*/ 	.byte	0x04
	.zero		1


	//   ....[54]....
        /*0484*/ 	.word	0x00000af0
        /*0488*/ 	.word	0x000000ff
        /*048c*/ 	.word	0x000001a8
        /*0490*/ 	.short	0x0100
        /*0492*/ 	.byte	0x04
	.zero		1


	//   ....[55]....
        /*0494*/ 	.word	0x00000b00
        /*0498*/ 	.word	0x000000ff
        /*049c*/ 	.word	0x000001c8
        /*04a0*/ 	.short	0x0100
        /*04a2*/ 	.byte	0x04
	.zero		1


	//   ....[56]....
        /*04a4*/ 	.word	0x00000b10
        /*04a8*/ 	.word	0x000000ff
        /*04ac*/ 	.word	0x000001b0
        /*04b0*/ 	.short	0x0100
        /*04b2*/ 	.byte	0x04
	.zero		1


	//   ....[57]....
        /*04b4*/ 	.word	0x00000b20
        /*04b8*/ 	.word	0x000000ff
        /*04bc*/ 	.word	0x000001d0
        /*04c0*/ 	.short	0x0100
        /*04c2*/ 	.byte	0x04
	.zero		1


	//   ....[58]....
        /*04c4*/ 	.word	0x00000b30
        /*04c8*/ 	.word	0x000000ff
        /*04cc*/ 	.word	0x000001b8
        /*04d0*/ 	.short	0x0100
        /*04d2*/ 	.byte	0x04
	.zero		1


	//   ....[59]....
        /*04d4*/ 	.word	0x00000b40
        /*04d8*/ 	.word	0x000000ff
        /*04dc*/ 	.word	0x000001d8
        /*04e0*/ 	.short	0x0100
        /*04e2*/ 	.byte	0x04
	.zero		1


	//   ....[60]....
        /*04e4*/ 	.word	0x00000c20
        /*04e8*/ 	.word	0x000000ff
        /*04ec*/ 	.word	0x000001e0
        /*04f0*/ 	.short	0x0100
        /*04f2*/ 	.byte	0x06
	.zero		1


	//   ....[61]....
        /*04f4*/ 	.word	0x00000c30
        /*04f8*/ 	.word	0x000000ff
        /*04fc*/ 	.word	0x000001e8
        /*0500*/ 	.short	0x0100
        /*0502*/ 	.byte	0x06
	.zero		1


	//   ....[62]....
        /*0504*/ 	.word	0x00000d60
        /*0508*/ 	.word	0x000000ff
        /*050c*/ 	.word	0x000001f0
        /*0510*/ 	.short	0x0100
        /*0512*/ 	.byte	0x06
	.zero		1


	//   ....[63]....
        /*0514*/ 	.word	0x00000d70
        /*0518*/ 	.word	0x000000ff
        /*051c*/ 	.word	0x00000200
        /*0520*/ 	.short	0x0100
        /*0522*/ 	.byte	0x06
	.zero		1


	//   ....[64]....
        /*0524*/ 	.word	0x00000d80
        /*0528*/ 	.word	0x000000ff
        /*052c*/ 	.word	0x000001f8
        /*0530*/ 	.short	0x0100
        /*0532*/ 	.byte	0x06
	.zero		1


	//   ....[65]....
        /*0534*/ 	.word	0x00000d90
        /*0538*/ 	.word	0x000000ff
        /*053c*/ 	.word	0x00000208
        /*0540*/ 	.short	0x0100
        /*0542*/ 	.byte	0x06
	.zero		1


	//   ....[66]....
        /*0544*/ 	.word	0x00000eb0
        /*0548*/ 	.word	0x000000ff
        /*054c*/ 	.word	0x00000210
        /*0550*/ 	.short	0x0100
        /*0552*/ 	.byte	0x04
	.zero		1


	//   ....[67]....
        /*0554*/ 	.word	0x00000ec0
        /*0558*/ 	.word	0x000000ff
        /*055c*/ 	.word	0x00000230
        /*0560*/ 	.short	0x0100
        /*0562*/ 	.byte	0x04
	.zero		1


	//   ....[68]....
        /*0564*/ 	.word	0x00000ed0
        /*0568*/ 	.word	0x000000ff
        /*056c*/ 	.word	0x00000218
        /*0570*/ 	.short	0x0100
        /*0572*/ 	.byte	0x04
	.zero		1


	//   ....[69]....
        /*0574*/ 	.word	0x00000ee0
        /*0578*/ 	.word	0x000000ff
        /*057c*/ 	.word	0x00000238
        /*0580*/ 	.short	0x0100
        /*0582*/ 	.byte	0x04
	.zero		1


	//   ....[70]....
        /*0584*/ 	.word	0x00000ef0
        /*0588*/ 	.word	0x000000ff
        /*058c*/ 	.word	0x00000220
        /*0590*/ 	.short	0x0100
        /*0592*/ 	.byte	0x04
	.zero		1


	//   ....[71]....
        /*0594*/ 	.word	0x00000f00
        /*0598*/ 	.word	0x000000ff
        /*059c*/ 	.word	0x00000240
        /*05a0*/ 	.short	0x0100
        /*05a2*/ 	.byte	0x04
	.zero		1


	//   ....[72]....
        /*05a4*/ 	.word	0x00000f10
        /*05a8*/ 	.word	0x000000ff
        /*05ac*/ 	.word	0x00000228
        /*05b0*/ 	.short	0x0100
        /*05b2*/ 	.byte	0x04
	.zero		1


	//   ....[73]....
        /*05b4*/ 	.word	0x00000f20
        /*05b8*/ 	.word	0x000000ff
        /*05bc*/ 	.word	0x00000248
        /*05c0*/ 	.short	0x0100
        /*05c2*/ 	.byte	0x04
	.zero		1


	//   ....[74]....
        /*05c4*/ 	.word	0x00001010
        /*05c8*/ 	.word	0x000000ff
        /*05cc*/ 	.word	0x00000250
        /*05d0*/ 	.short	0x0100
        /*05d2*/ 	.byte	0x04
	.zero		1


	//   ....[75]....
        /*05d4*/ 	.word	0x00001020
        /*05d8*/ 	.word	0x000000ff
        /*05dc*/ 	.word	0x00000260
        /*05e0*/ 	.short	0x0100
        /*05e2*/ 	.byte	0x04
	.zero		1


	//   ....[76]....
        /*05e4*/ 	.word	0x00001030
        /*05e8*/ 	.word	0x000000ff
        /*05ec*/ 	.word	0x00000258
        /*05f0*/ 	.short	0x0100
        /*05f2*/ 	.byte	0x04
	.zero		1


	//   ....[77]....
        /*05f4*/ 	.word	0x00001040
        /*05f8*/ 	.word	0x000000ff
        /*05fc*/ 	.word	0x00000268
        /*0600*/ 	.short	0x0100
        /*0602*/ 	.byte	0x04
	.zero		1


	//   ....[78]....
        /*0604*/ 	.word	0x00001140
        /*0608*/ 	.word	0x000000ff
        /*060c*/ 	.word	0x00000270
        /*0610*/ 	.short	0x0100
        /*0612*/ 	.byte	0x06
	.zero		1


	//   ....[79]....
        /*0614*/ 	.word	0x00001cf0
        /*0618*/ 	.word	0x00000000
        /*061c*/ 	.word	0x00000260
        /*0620*/ 	.short	0x010a
        /*0622*/ 	.byte	0xff
	.zero		1


	//   ....[80]....
        /*0624*/ 	.word	0x00001d20
        /*0628*/ 	.word	0x00000000
        /*062c*/ 	.word	0x00000250
        /*0630*/ 	.short	0x0101
        /*0632*/ 	.byte	0xff
	.zero		1


	//   ....[81]....
        /*0634*/ 	.word	0x00001de0
        /*0638*/ 	.word	0x000000ff
        /*063c*/ 	.word	0x000000d0
        /*0640*/ 	.short	0x010a
        /*0642*/ 	.byte	0x04
	.zero		1


	//   ....[82]....
        /*0644*/ 	.word	0x00001eb0
        /*0648*/ 	.word	0x000000ff
        /*064c*/ 	.word	0x000000d0
        /*0650*/ 	.short	0x010a
        /*0652*/ 	.byte	0x21
	.zero		1


	//   ....[83]....
        /*0654*/ 	.word	0x00002060
        /*0658*/ 	.word	0x000000ff
        /*065c*/ 	.word	0x000000d0
        /*0660*/ 	.short	0x010a
        /*0662*/ 	.byte	0x05
	.zero		1


	//   ....[84]....
        /*0664*/ 	.word	0x00002170
        /*0668*/ 	.word	0x000000ff
        /*066c*/ 	.word	0x000001e8
        /*0670*/ 	.short	0x0101
        /*0672*/ 	.byte	0x06
	.zero		1


	//   ....[85]....
        /*0674*/ 	.word	0x00002190
        /*0678*/ 	.word	0x000000ff
        /*067c*/ 	.word	0x000000d0
        /*0680*/ 	.short	0x010a
        /*0682*/ 	.byte	0x04
	.zero		1


	//   ....[86]....
        /*0684*/ 	.word	0x00002210
        /*0688*/ 	.word	0x000000ff
        /*068c*/ 	.word	0x000000d0
        /*0690*/ 	.short	0x010a
        /*0692*/ 	.byte	0x11
	.zero		1


	//   ....[87]....
        /*0694*/ 	.word	0x000023a0
        /*0698*/ 	.word	0x000000ff
        /*069c*/ 	.word	0x000000d0
        /*06a0*/ 	.short	0x010a
        /*06a2*/ 	.byte	0x05
	.zero		1


	//   ....[88]....
        /*06a4*/ 	.word	0x00002500
        /*06a8*/ 	.word	0x00000003
        /*06ac*/ 	.word	0x000001f0
        /*06b0*/ 	.short	0x010a
        /*06b2*/ 	.byte	0xff
	.zero		1


	//   ....[89]....
        /*06b4*/ 	.word	0x00002650
        /*06b8*/ 	.word	0x00000000
        /*06bc*/ 	.word	0x00000000
        /*06c0*/ 	.short	0x0101
        /*06c2*/ 	.byte	0xff
	.zero		1


	//   ....[90]....
        /*06c4*/ 	.word	0x00002c00
        /*06c8*/ 	.word	0x000000ff
        /*06cc*/ 	.word	0x00000000
        /*06d0*/ 	.short	0x010a
        /*06d2*/ 	.byte	0x04
	.zero		1


	//   ....[91]....
        /*06d4*/ 	.word	0x00002c90
        /*06d8*/ 	.word	0x000000ff
        /*06dc*/ 	.word	0x00000000
        /*06e0*/ 	.short	0x010a
        /*06e2*/ 	.byte	0x05
	.zero		1


	//   ....[92]....
        /*06e4*/ 	.word	0x00002d20
        /*06e8*/ 	.word	0x000000ff
        /*06ec*/ 	.word	0x00000000
        /*06f0*/ 	.short	0x010a
        /*06f2*/ 	.byte	0x05
	.zero		1


	//   ....[93]....
        /*06f4*/ 	.word	0x00002db0
        /*06f8*/ 	.word	0x000000ff
        /*06fc*/ 	.word	0x00000000
        /*0700*/ 	.short	0x010a
        /*0702*/ 	.byte	0x05
	.zero		1


	//   ....[94]....
        /*0704*/ 	.word	0x00002e40
        /*0708*/ 	.word	0x000000ff
        /*070c*/ 	.word	0x00000000
        /*0710*/ 	.short	0x010a
        /*0712*/ 	.byte	0x05
	.zero		1


	//   ....[95]....
        /*0714*/ 	.word	0x00002ed0
        /*0718*/ 	.word	0x000000ff
        /*071c*/ 	.word	0x00000000
        /*0720*/ 	.short	0x010a
        /*0722*/ 	.byte	0x05
	.zero		1


	//   ....[96]....
        /*0724*/ 	.word	0x00002f60
        /*0728*/ 	.word	0x000000ff
        /*072c*/ 	.word	0x00000000
        /*0730*/ 	.short	0x010a
        /*0732*/ 	.byte	0x05
	.zero		1


	//   ....[97]....
        /*0734*/ 	.word	0x00002ff0
        /*0738*/ 	.word	0x000000ff
        /*073c*/ 	.word	0x00000000
        /*0740*/ 	.short	0x010a
        /*0742*/ 	.byte	0x05
	.zero		1


	//   ....[98]....
        /*0744*/ 	.word	0x00003080
        /*0748*/ 	.word	0x000000ff
        /*074c*/ 	.word	0x00000000
        /*0750*/ 	.short	0x010a
        /*0752*/ 	.byte	0x05
	.zero		1


	//   ....[99]....
        /*0754*/ 	.word	0x00003110
        /*0758*/ 	.word	0x000000ff
        /*075c*/ 	.word	0x00000000
        /*0760*/ 	.short	0x010a
        /*0762*/ 	.byte	0x05
	.zero		1


	//   ....[100]....
        /*0764*/ 	.word	0x000031a0
        /*0768*/ 	.word	0x000000ff
        /*076c*/ 	.word	0x00000000
        /*0770*/ 	.short	0x010a
        /*0772*/ 	.byte	0x05
	.zero		1


	//   ....[101]....
        /*0774*/ 	.word	0x00003230
        /*0778*/ 	.word	0x000000ff
        /*077c*/ 	.word	0x00000000
        /*0780*/ 	.short	0x010a
        /*0782*/ 	.byte	0x05
	.zero		1


	//   ....[102]....
        /*0784*/ 	.word	0x000032c0
        /*0788*/ 	.word	0x000000ff
        /*078c*/ 	.word	0x00000000
        /*0790*/ 	.short	0x010a
        /*0792*/ 	.byte	0x05
	.zero		1


	//   ....[103]....
        /*0794*/ 	.word	0x00003350
        /*0798*/ 	.word	0x000000ff
        /*079c*/ 	.word	0x00000000
        /*07a0*/ 	.short	0x010a
        /*07a2*/ 	.byte	0x05
	.zero		1


	//   ....[104]....
        /*07a4*/ 	.word	0x000033e0
        /*07a8*/ 	.word	0x000000ff
        /*07ac*/ 	.word	0x00000000
        /*07b0*/ 	.short	0x010a
        /*07b2*/ 	.byte	0x05
	.zero		1


	//   ....[105]....
        /*07b4*/ 	.word	0x00003470
        /*07b8*/ 	.word	0x000000ff
        /*07bc*/ 	.word	0x00000000
        /*07c0*/ 	.short	0x010a
        /*07c2*/ 	.byte	0x05
	.zero		1


	//   ....[106]....
        /*07c4*/ 	.word	0x00003500
        /*07c8*/ 	.word	0x000000ff
        /*07cc*/ 	.word	0x00000000
        /*07d0*/ 	.short	0x010a
        /*07d2*/ 	.byte	0x05
	.zero		1


	//   ....[107]....
        /*07d4*/ 	.word	0x00003590
        /*07d8*/ 	.word	0x000000ff
        /*07dc*/ 	.word	0x00000000
        /*07e0*/ 	.short	0x010a
        /*07e2*/ 	.byte	0x05
	.zero		1


	//   ....[108]....
        /*07e4*/ 	.word	0x00003620
        /*07e8*/ 	.word	0x000000ff
        /*07ec*/ 	.word	0x00000000
        /*07f0*/ 	.short	0x010a
        /*07f2*/ 	.byte	0x05
	.zero		1


	//   ....[109]....
        /*07f4*/ 	.word	0x000036b0
        /*07f8*/ 	.word	0x000000ff
        /*07fc*/ 	.word	0x00000000
        /*0800*/ 	.short	0x010a
        /*0802*/ 	.byte	0x05
	.zero		1


	//   ....[110]....
        /*0804*/ 	.word	0x00003740
        /*0808*/ 	.word	0x000000ff
        /*080c*/ 	.word	0x00000000
        /*0810*/ 	.short	0x010a
        /*0812*/ 	.byte	0x05
	.zero		1


	//   ....[111]....
        /*0814*/ 	.word	0x000037d0
        /*0818*/ 	.word	0x000000ff
        /*081c*/ 	.word	0x00000000
        /*0820*/ 	.short	0x010a
        /*0822*/ 	.byte	0x05
	.zero		1


	//   ....[112]....
        /*0824*/ 	.word	0x00003860
        /*0828*/ 	.word	0x000000ff
        /*082c*/ 	.word	0x00000000
        /*0830*/ 	.short	0x010a
        /*0832*/ 	.byte	0x05
	.zero		1


	//   ....[113]....
        /*0834*/ 	.word	0x000038f0
        /*0838*/ 	.word	0x000000ff
        /*083c*/ 	.word	0x00000000
        /*0840*/ 	.short	0x010a
        /*0842*/ 	.byte	0x05
	.zero		1


	//   ....[114]....
        /*0844*/ 	.word	0x00003980
        /*0848*/ 	.word	0x000000ff
        /*084c*/ 	.word	0x00000000
        /*0850*/ 	.short	0x010a
        /*0852*/ 	.byte	0x05
	.zero		1


	//   ....[115]....
        /*0854*/ 	.word	0x00003a20
        /*0858*/ 	.word	0x00000000
        /*085c*/ 	.word	0x00000000
        /*0860*/ 	.short	0x010a
        /*0862*/ 	.byte	0xff
	.zero		1


	//   ....[116]....
        /*0864*/ 	.word	0x00003b40
        /*0868*/ 	.word	0x00000002
        /*086c*/ 	.word	0x00000250
        /*0870*/ 	.short	0x010a
        /*0872*/ 	.byte	0xff
	.zero		1


	//   ....[117]....
        /*0874*/ 	.word	0x00003bb0
        /*0878*/ 	.word	0x00000002
        /*087c*/ 	.word	0x00000000
        /*0880*/ 	.short	0x0101
        /*0882*/ 	.byte	0xff
	.zero		1


	//   ....[118]....
        /*0884*/ 	.word	0x00003bd0
        /*0888*/ 	.word	0x000000ff
        /*088c*/ 	.word	0x00000200
        /*0890*/ 	.short	0x010a
        /*0892*/ 	.byte	0x04
	.zero		1


	//   ....[119]....
        /*0894*/ 	.word	0x00003cf0
        /*0898*/ 	.word	0x00000002
        /*089c*/ 	.word	0x000001f0
        /*08a0*/ 	.short	0x010a
        /*08a2*/ 	.byte	0xff
	.zero		1


	//   ....[120]....
        /*08a4*/ 	.word	0x00003df0
        /*08a8*/ 	.word	0x00000002
        /*08ac*/ 	.word	0x00000000
        /*08b0*/ 	.short	0x0101
        /*08b2*/ 	.byte	0xff
	.zero		1


	//   ....[121]....
        /*08b4*/ 	.word	0x00003e80
        /*08b8*/ 	.word	0x000000ff
        /*08bc*/ 	.word	0x00000200
        /*08c0*/ 	.short	0x0106
        /*08c2*/ 	.byte	0x04
	.zero		1


	//   ....[122]....
        /*08c4*/ 	.word	0x00003ea0
        /*08c8*/ 	.word	0x000000ff
        /*08cc*/ 	.word	0x00000200
        /*08d0*/ 	.short	0x010a
        /*08d2*/ 	.byte	0x04
	.zero		1


	//   ....[123]....
        /*08d4*/ 	.word	0x00003f30
        /*08d8*/ 	.word	0x000000ff
        /*08dc*/ 	.word	0x00000200
        /*08e0*/ 	.short	0x0106
        /*08e2*/ 	.byte	0x07
	.zero		1


	//   ....[124]....
        /*08e4*/ 	.word	0x00003f70
        /*08e8*/ 	.word	0x00000000
        /*08ec*/ 	.word	0x00000200
        /*08f0*/ 	.short	0x010a
        /*08f2*/ 	.byte	0xff
	.zero		1


	//   ....[125]....
        /*08f4*/ 	.word	0x000041b0
        /*08f8*/ 	.word	0x000000ff
        /*08fc*/ 	.word	0x00000008
        /*0900*/ 	.short	0x010a
        /*0902*/ 	.byte	0x05
	.zero		1


	//   ....[126]....
        /*0904*/ 	.word	0x000041d0
        /*0908*/ 	.word	0x000000ff
        /*090c*/ 	.word	0x00000008
        /*0910*/ 	.short	0x010a
        /*0912*/ 	.byte	0x05
	.zero		1


	//   ....[127]....
        /*0914*/ 	.word	0x00004360
        /*0918*/ 	.word	0x000000ff
        /*091c*/ 	.word	0x00000008
        /*0920*/ 	.short	0x010a
        /*0922*/ 	.byte	0x05
	.zero		1


	//   ....[128]....
        /*0924*/ 	.word	0x00004380
        /*0928*/ 	.word	0x000000ff
        /*092c*/ 	.word	0x00000008
        /*0930*/ 	.short	0x010a
        /*0932*/ 	.byte	0x05
	.zero		1


	//   ....[129]....
        /*0934*/ 	.word	0x00004440
        /*0938*/ 	.word	0x000000ff
        /*093c*/ 	.word	0x00000000
        /*0940*/ 	.short	0x0101
        /*0942*/ 	.byte	0x04
	.zero		1


	//   ....[130]....
        /*0944*/ 	.word	0x00004740
        /*0948*/ 	.word	0x00000000
        /*094c*/ 	.word	0x000001f0
        /*0950*/ 	.short	0x010a
        /*0952*/ 	.byte	0xff
	.zero		1


	//   ....[131]....
        /*0954*/ 	.word	0x00004800
        /*0958*/ 	.word	0x00000000
        /*095c*/ 	.word	0x00000000
        /*0960*/ 	.short	0x0101
        /*0962*/ 	.byte	0xff
	.zero		1


	//   ....[132]....
        /*0964*/ 	.word	0x000048c0
        /*0968*/ 	.word	0x000000ff
        /*096c*/ 	.word	0x00000000
        /*0970*/ 	.short	0x010a
        /*0972*/ 	.byte	0x04
	.zero		1


	//   ....[133]....
        /*0974*/ 	.word	0x000048d0
        /*0978*/ 	.word	0x000000ff
        /*097c*/ 	.word	0x00000230
        /*0980*/ 	.short	0x010a
        /*0982*/ 	.byte	0x17
	.zero		1


	//   ....[134]....
        /*0984*/ 	.word	0x00004980
        /*0988*/ 	.word	0x000000ff
        /*098c*/ 	.word	0x00000000
        /*0990*/ 	.short	0x010a
        /*0992*/ 	.byte	0x05
	.zero		1


	//   ....[135]....
        /*0994*/ 	.word	0x00004ac0
        /*0998*/ 	.word	0x000000ff
        /*099c*/ 	.word	0x00000000
        /*09a0*/ 	.short	0x010a
        /*09a2*/ 	.byte	0x04
	.zero		1


	//   ....[136]....
        /*09a4*/ 	.word	0x00004d10
        /*09a8*/ 	.word	0x000000ff
        /*09ac*/ 	.word	0x00000000
        /*09b0*/ 	.short	0x010a
        /*09b2*/ 	.byte	0x04
	.zero		1


	//   ....[137]....
        /*09b4*/ 	.word	0x00004da0
        /*09b8*/ 	.word	0x000000ff
        /*09bc*/ 	.word	0x00000000
        /*09c0*/ 	.short	0x010a
        /*09c2*/ 	.byte	0x05
	.zero		1


	//   ....[138]....
        /*09c4*/ 	.word	0x00004e30
        /*09c8*/ 	.word	0x000000ff
        /*09cc*/ 	.word	0x00000000
        /*09d0*/ 	.short	0x010a
        /*09d2*/ 	.byte	0x05
	.zero		1


	//   ....[139]....
        /*09d4*/ 	.word	0x00004ed0
        /*09d8*/ 	.word	0x00000000
        /*09dc*/ 	.word	0x00000000
        /*09e0*/ 	.short	0x010a
        /*09e2*/ 	.byte	0xff
	.zero		1


	//   ....[140]....
        /*09e4*/ 	.word	0x00004f10
        /*09e8*/ 	.word	0x00000000
        /*09ec*/ 	.word	0x00000000
        /*09f0*/ 	.short	0x010a
        /*09f2*/ 	.byte	0xff
	.zero		1


	//   ....[141]....
        /*09f4*/ 	.word	0x00004f80
        /*09f8*/ 	.word	0x000000ff
        /*09fc*/ 	.word	0x00000000
        /*0a00*/ 	.short	0x0101
        /*0a02*/ 	.byte	0x04
	.zero		1


	//   ....[142]....
        /*0a04*/ 	.word	0x00004fc0
        /*0a08*/ 	.word	0x000000ff
        /*0a0c*/ 	.word	0x00000270
        /*0a10*/ 	.short	0x010a
        /*0a12*/ 	.byte	0x11
	.zero		1


	//   ....[143]....
        /*0a14*/ 	.word	0x00005010
        /*0a18*/ 	.word	0x000000ff
        /*0a1c*/ 	.word	0x00000000
        /*0a20*/ 	.short	0x0101
        /*0a22*/ 	.byte	0x04
	.zero		1


	//   ....[144]....
        /*0a24*/ 	.word	0x000054b0
        /*0a28*/ 	.word	0x0000000c
        /*0a2c*/ 	.word	0x000001f0
        /*0a30*/ 	.short	0x010a
        /*0a32*/ 	.byte	0xff
	.zero		1


	//   ....[145]....
        /*0a34*/ 	.word	0x00005620
        /*0a38*/ 	.word	0x00000000
        /*0a3c*/ 	.word	0x00000000
        /*0a40*/ 	.short	0x0101
        /*0a42*/ 	.byte	0xff
	.zero		1


	//   ....[146]....
        /*0a44*/ 	.word	0x00005ab0
        /*0a48*/ 	.word	0x000000ff
        /*0a4c*/ 	.word	0x000001e8
        /*0a50*/ 	.short	0x010a
        /*0a52*/ 	.byte	0x15
	.zero		1


	//   ....[147]....
        /*0a54*/ 	.word	0x00005c30
        /*0a58*/ 	.word	0x000000ff
        /*0a5c*/ 	.word	0x000001c0
        /*0a60*/ 	.short	0x010a
        /*0a62*/ 	.byte	0x15
	.zero		1


	//   ....[148]....
        /*0a64*/ 	.word	0x00005e30
        /*0a68*/ 	.word	0x000000ff
        /*0a6c*/ 	.word	0x000001a0
        /*0a70*/ 	.short	0x010b
        /*0a72*/ 	.byte	0x15
	.zero		1


	//   ....[149]....
        /*0a74*/ 	.word	0x00005e40
        /*0a78*/ 	.word	0x000000ff
        /*0a7c*/ 	.word	0x00000000
        /*0a80*/ 	.short	0x0101
        /*0a82*/ 	.byte	0x06
	.zero		1


	//   ....[150]....
        /*0a84*/ 	.word	0x00005e50
        /*0a88*/ 	.word	0x000000ff
        /*0a8c*/ 	.word	0x000001c8
        /*0a90*/ 	.short	0x010a
        /*0a92*/ 	.byte	0x15
	.zero		1


	//   ....[151]....
        /*0a94*/ 	.word	0x00006000
        /*0a98*/ 	.word	0x000000ff
        /*0a9c*/ 	.word	0x000001a8
        /*0aa0*/ 	.short	0x010b
        /*0aa2*/ 	.byte	0x15
	.zero		1


	//   ....[152]....
        /*0aa4*/ 	.word	0x00006010
        /*0aa8*/ 	.word	0x000000ff
        /*0aac*/ 	.word	0x00000000
        /*0ab0*/ 	.short	0x0101
        /*0ab2*/ 	.byte	0x06
	.zero		1


	//   ....[153]....
        /*0ab4*/ 	.word	0x00006020
        /*0ab8*/ 	.word	0x000000ff
        /*0abc*/ 	.word	0x000001d0
        /*0ac0*/ 	.short	0x010a
        /*0ac2*/ 	.byte	0x15
	.zero		1


	//   ....[154]....
        /*0ac4*/ 	.word	0x000061d0
        /*0ac8*/ 	.word	0x000000ff
        /*0acc*/ 	.word	0x000001b0
        /*0ad0*/ 	.short	0x010b
        /*0ad2*/ 	.byte	0x15
	.zero		1


	//   ....[155]....
        /*0ad4*/ 	.word	0x000061e0
        /*0ad8*/ 	.word	0x000000ff
        /*0adc*/ 	.word	0x00000000
        /*0ae0*/ 	.short	0x0101
        /*0ae2*/ 	.byte	0x06
	.zero		1


	//   ....[156]....
        /*0ae4*/ 	.word	0x000061f0
        /*0ae8*/ 	.word	0x000000ff
        /*0aec*/ 	.word	0x000001d8
        /*0af0*/ 	.short	0x010a
        /*0af2*/ 	.byte	0x15
	.zero		1


	//   ....[157]....
        /*0af4*/ 	.word	0x00006430
        /*0af8*/ 	.word	0x000000ff
        /*0afc*/ 	.word	0x000001b8
        /*0b00*/ 	.short	0x010b
        /*0b02*/ 	.byte	0x15
	.zero		1


	//   ....[158]....
        /*0b04*/ 	.word	0x00006440
        /*0b08*/ 	.word	0x000000ff
        /*0b0c*/ 	.word	0x00000000
        /*0b10*/ 	.short	0x0101
        /*0b12*/ 	.byte	0x25
	.zero		1


	//   ....[159]....
        /*0b14*/ 	.word	0x00006480
        /*0b18*/ 	.word	0x000000ff
        /*0b1c*/ 	.word	0x000001c0
        /*0b20*/ 	.short	0x010a
        /*0b22*/ 	.byte	0x15
	.zero		1


	//   ....[160]....
        /*0b24*/ 	.word	0x000064a0
        /*0b28*/ 	.word	0x000000ff
        /*0b2c*/ 	.word	0x000001c8
        /*0b30*/ 	.short	0x010a
        /*0b32*/ 	.byte	0x15
	.zero		1


	//   ....[161]....
        /*0b34*/ 	.word	0x000064c0
        /*0b38*/ 	.word	0x000000ff
        /*0b3c*/ 	.word	0x000001d0
        /*0b40*/ 	.short	0x010a
        /*0b42*/ 	.byte	0x15
	.zero		1


	//   ....[162]....
        /*0b44*/ 	.word	0x00006500
        /*0b48*/ 	.word	0x00000000
        /*0b4c*/ 	.word	0x000001d8
        /*0b50*/ 	.short	0x010a
        /*0b52*/ 	.byte	0xff
	.zero		1


	//   ....[163]....
        /*0b54*/ 	.word	0x00006840
        /*0b58*/ 	.word	0x00000003
        /*0b5c*/ 	.word	0x000001f0
        /*0b60*/ 	.short	0x010a
        /*0b62*/ 	.byte	0xff
	.zero		1


	//   ....[164]....
        /*0b64*/ 	.word	0x000069c0
        /*0b68*/ 	.word	0x00000000
        /*0b6c*/ 	.word	0x00000000
        /*0b70*/ 	.short	0x0101
        /*0b72*/ 	.byte	0xff
	.zero		1


	//   ....[165]....
        /*0b74*/ 	.word	0x00007500
        /*0b78*/ 	.word	0x000000ff
        /*0b7c*/ 	.word	0x000001a0
        /*0b80*/ 	.short	0x010a
        /*0b82*/ 	.byte	0x2b
	.zero		1


	//   ....[166]....
        /*0b84*/ 	.word	0x00007540
        /*0b88*/ 	.word	0x00000035
        /*0b8c*/ 	.word	0x00000210
        /*0b90*/ 	.short	0x010a
        /*0b92*/ 	.byte	0xff
	.zero		1


	//   ....[167]....
        /*0b94*/ 	.word	0x00007650
        /*0b98*/ 	.word	0x000000ff
        /*0b9c*/ 	.word	0x000001a0
        /*0ba0*/ 	.short	0x010a
        /*0ba2*/ 	.byte	0x2b
	.zero		1


	//   ....[168]....
        /*0ba4*/ 	.word	0x00007720
        /*0ba8*/ 	.word	0x00000035
        /*0bac*/ 	.word	0x00000210
        /*0bb0*/ 	.short	0x010a
        /*0bb2*/ 	.byte	0xff
	.zero		1


	//   ....[169]....
        /*0bb4*/ 	.word	0x00007ee0
        /*0bb8*/ 	.word	0x00000000
        /*0bbc*/ 	.word	0x00000000
        /*0bc0*/ 	.short	0x0101
        /*0bc2*/ 	.byte	0xff
	.zero		1


	//   ....[170]....
        /*0bc4*/ 	.word	0x00007ef0
        /*0bc8*/ 	.word	0x00000002
        /*0bcc*/ 	.word	0x000001a0
        /*0bd0*/ 	.short	0x010a
        /*0bd2*/ 	.byte	0xff
	.zero		1


	//   ....[171]....
        /*0bd4*/ 	.word	0x00007fb0
        /*0bd8*/ 	.word	0x00000002
        /*0bdc*/ 	.word	0x000001a0
        /*0be0*/ 	.short	0x010a
        /*0be2*/ 	.byte	0xff
	.zero		1


	//   ....[172]....
        /*0be4*/ 	.word	0x000087b0
        /*0be8*/ 	.word	0x00000000
        /*0bec*/ 	.word	0x00000000
        /*0bf0*/ 	.short	0x0101
        /*0bf2*/ 	.byte	0xff
	.zero		1


	//   ....[173]....
        /*0bf4*/ 	.word	0x000087d0
        /*0bf8*/ 	.word	0x00000002
        /*0bfc*/ 	.word	0x000001a0
        /*0c00*/ 	.short	0x010a
        /*0c02*/ 	.byte	0xff
	.zero		1


	//   ....[174]....
        /*0c04*/ 	.word	0x00008880
        /*0c08*/ 	.word	0x00000002
        /*0c0c*/ 	.word	0x000001a0
        /*0c10*/ 	.short	0x010a
        /*0c12*/ 	.byte	0xff
	.zero		1


	//   ....[175]....
        /*0c14*/ 	.word	0x00009080
        /*0c18*/ 	.word	0x00000000
        /*0c1c*/ 	.word	0x00000000
        /*0c20*/ 	.short	0x0101
        /*0c22*/ 	.byte	0xff
	.zero		1


	//   ....[176]....
        /*0c24*/ 	.word	0x000090a0
        /*0c28*/ 	.word	0x00000003
        /*0c2c*/ 	.word	0x000001a0
        /*0c30*/ 	.short	0x010a
        /*0c32*/ 	.byte	0xff
	.zero		1


	//   ....[177]....
        /*0c34*/ 	.word	0x00009150
        /*0c38*/ 	.word	0x00000003
        /*0c3c*/ 	.word	0x000001a0
        /*0c40*/ 	.short	0x010a
        /*0c42*/ 	.byte	0xff
	.zero		1


	//   ....[178]....
        /*0c44*/ 	.word	0x00009460
        /*0c48*/ 	.word	0x00000035
        /*0c4c*/ 	.word	0x00000000
        /*0c50*/ 	.short	0x0101
        /*0c52*/ 	.byte	0xff
	.zero		1


	//   ....[179]....
        /*0c54*/ 	.word	0x000099a0
        /*0c58*/ 	.word	0x00000000
        /*0c5c*/ 	.word	0x00000000
        /*0c60*/ 	.short	0x0101
        /*0c62*/ 	.byte	0xff
	.zero		1


	//   ....[180]....
        /*0c64*/ 	.word	0x00009c30
        /*0c68*/ 	.word	0x000000ff
        /*0c6c*/ 	.word	0x00000000
        /*0c70*/ 	.short	0x0101
        /*0c72*/ 	.byte	0x04
	.zero		1


	//   ....[181]....
        /*0c74*/ 	.word	0x00009c50
        /*0c78*/ 	.word	0x00000000
        /*0c7c*/ 	.word	0x00000260
        /*0c80*/ 	.short	0x010a
        /*0c82*/ 	.byte	0xff
	.zero		1


	//   ....[182]....
        /*0c84*/ 	.word	0x00009cb0
        /*0c88*/ 	.word	0x00000000
        /*0c8c*/ 	.word	0x000000d0
        /*0c90*/ 	.short	0x010a
        /*0c92*/ 	.byte	0xff
	.zero		1


	//   ....[183]....
        /*0c94*/ 	.word	0x00009d10
        /*0c98*/ 	.word	0x00000000
        /*0c9c*/ 	.word	0x000000d0
        /*0ca0*/ 	.short	0x010a
        /*0ca2*/ 	.byte	0xff
	.zero		1


	//   ....[184]....
        /*0ca4*/ 	.word	0x00009d60
        /*0ca8*/ 	.word	0x00000003
        /*0cac*/ 	.word	0x000001f0
        /*0cb0*/ 	.short	0x010a
        /*0cb2*/ 	.byte	0xff
	.zero		1


	//   ....[185]....
        /*0cb4*/ 	.word	0x00009dc0
        /*0cb8*/ 	.word	0x00000000
        /*0cbc*/ 	.word	0x00000000
        /*0cc0*/ 	.short	0x010a
        /*0cc2*/ 	.byte	0xff
	.zero		1


	//   ....[186]....
        /*0cc4*/ 	.word	0x00009e20
        /*0cc8*/ 	.word	0x00000000
        /*0ccc*/ 	.word	0x00000000
        /*0cd0*/ 	.short	0x010a
        /*0cd2*/ 	.byte	0xff
	.zero		1


	//   ....[187]....
        /*0cd4*/ 	.word	0x00009e80
        /*0cd8*/ 	.word	0x00000000
        /*0cdc*/ 	.word	0x00000000
        /*0ce0*/ 	.short	0x010a
        /*0ce2*/ 	.byte	0xff
	.zero		1


	//   ....[188]....
        /*0ce4*/ 	.word	0x00009ee0
        /*0ce8*/ 	.word	0x00000000
        /*0cec*/ 	.word	0x00000000
        /*0cf0*/ 	.short	0x010a
        /*0cf2*/ 	.byte	0xff
	.zero		1


	//   ....[189]....
        /*0cf4*/ 	.word	0x00009f40
        /*0cf8*/ 	.word	0x00000000
        /*0cfc*/ 	.word	0x00000000
        /*0d00*/ 	.short	0x010a
        /*0d02*/ 	.byte	0xff
	.zero		1


	//   ....[190]....
        /*0d04*/ 	.word	0x00009fa0
        /*0d08*/ 	.word	0x00000000
        /*0d0c*/ 	.word	0x00000000
        /*0d10*/ 	.short	0x010a
        /*0d12*/ 	.byte	0xff
	.zero		1


	//   ....[191]....
        /*0d14*/ 	.word	0x0000a000
        /*0d18*/ 	.word	0x00000000
        /*0d1c*/ 	.word	0x00000000
        /*0d20*/ 	.short	0x010a
        /*0d22*/ 	.byte	0xff
	.zero		1


	//   ....[192]....
        /*0d24*/ 	.word	0x0000a060
        /*0d28*/ 	.word	0x00000000
        /*0d2c*/ 	.word	0x00000000
        /*0d30*/ 	.short	0x010a
        /*0d32*/ 	.byte	0xff
	.zero		1


	//   ....[193]....
        /*0d34*/ 	.word	0x0000a0c0
        /*0d38*/ 	.word	0x00000000
        /*0d3c*/ 	.word	0x00000000
        /*0d40*/ 	.short	0x010a
        /*0d42*/ 	.byte	0xff
	.zero		1


	//   ....[194]....
        /*0d44*/ 	.word	0x0000a120
        /*0d48*/ 	.word	0x00000000
        /*0d4c*/ 	.word	0x00000000
        /*0d50*/ 	.short	0x010a
        /*0d52*/ 	.byte	0xff
	.zero		1


	//   ....[195]....
        /*0d54*/ 	.word	0x0000a180
        /*0d58*/ 	.word	0x00000000
        /*0d5c*/ 	.word	0x00000000
        /*0d60*/ 	.short	0x010a
        /*0d62*/ 	.byte	0xff
	.zero		1


	//   ....[196]....
        /*0d64*/ 	.word	0x0000a1e0
        /*0d68*/ 	.word	0x00000000
        /*0d6c*/ 	.word	0x00000000
        /*0d70*/ 	.short	0x010a
        /*0d72*/ 	.byte	0xff
	.zero		1


	//   ....[197]....
        /*0d74*/ 	.word	0x0000a240
        /*0d78*/ 	.word	0x00000000
        /*0d7c*/ 	.word	0x00000000
        /*0d80*/ 	.short	0x010a
        /*0d82*/ 	.byte	0xff
	.zero		1


	//   ....[198]....
        /*0d84*/ 	.word	0x0000a2a0
        /*0d88*/ 	.word	0x00000000
        /*0d8c*/ 	.word	0x00000000
        /*0d90*/ 	.short	0x010a
        /*0d92*/ 	.byte	0xff
	.zero		1


	//   ....[199]....
        /*0d94*/ 	.word	0x0000a300
        /*0d98*/ 	.word	0x00000000
        /*0d9c*/ 	.word	0x00000000
        /*0da0*/ 	.short	0x010a
        /*0da2*/ 	.byte	0xff
	.zero		1


	//   ....[200]....
        /*0da4*/ 	.word	0x0000a360
        /*0da8*/ 	.word	0x00000000
        /*0dac*/ 	.word	0x00000000
        /*0db0*/ 	.short	0x010a
        /*0db2*/ 	.byte	0xff
	.zero		1


	//   ....[201]....
        /*0db4*/ 	.word	0x0000a3c0
        /*0db8*/ 	.word	0x00000000
        /*0dbc*/ 	.word	0x00000000
        /*0dc0*/ 	.short	0x010a
        /*0dc2*/ 	.byte	0xff
	.zero		1


	//   ....[202]....
        /*0dc4*/ 	.word	0x0000a420
        /*0dc8*/ 	.word	0x00000000
        /*0dcc*/ 	.word	0x00000000
        /*0dd0*/ 	.short	0x010a
        /*0dd2*/ 	.byte	0xff
	.zero		1


	//   ....[203]....
        /*0dd4*/ 	.word	0x0000a480
        /*0dd8*/ 	.word	0x00000000
        /*0ddc*/ 	.word	0x00000000
        /*0de0*/ 	.short	0x010a
        /*0de2*/ 	.byte	0xff
	.zero		1


	//   ....[204]....
        /*0de4*/ 	.word	0x0000a4e0
        /*0de8*/ 	.word	0x00000000
        /*0dec*/ 	.word	0x00000000
        /*0df0*/ 	.short	0x010a
        /*0df2*/ 	.byte	0xff
	.zero		1


	//   ....[205]....
        /*0df4*/ 	.word	0x0000a540
        /*0df8*/ 	.word	0x00000000
        /*0dfc*/ 	.word	0x00000000
        /*0e00*/ 	.short	0x010a
        /*0e02*/ 	.byte	0xff
	.zero		1


	//   ....[206]....
        /*0e04*/ 	.word	0x0000a5a0
        /*0e08*/ 	.word	0x00000000
        /*0e0c*/ 	.word	0x00000000
        /*0e10*/ 	.short	0x010a
        /*0e12*/ 	.byte	0xff
	.zero		1


	//   ....[207]....
        /*0e14*/ 	.word	0x0000a600
        /*0e18*/ 	.word	0x00000000
        /*0e1c*/ 	.word	0x00000000
        /*0e20*/ 	.short	0x010a
        /*0e22*/ 	.byte	0xff
	.zero		1


	//   ....[208]....
        /*0e24*/ 	.word	0x0000a660
        /*0e28*/ 	.word	0x00000000
        /*0e2c*/ 	.word	0x00000000
        /*0e30*/ 	.short	0x010a
        /*0e32*/ 	.byte	0xff
	.zero		1


	//   ....[209]....
        /*0e34*/ 	.word	0x0000a6c0
        /*0e38*/ 	.word	0x00000000
        /*0e3c*/ 	.word	0x00000000
        /*0e40*/ 	.short	0x010a
        /*0e42*/ 	.byte	0xff
	.zero		1


	//   ....[210]....
        /*0e44*/ 	.word	0x0000a710
        /*0e48*/ 	.word	0x00000002
        /*0e4c*/ 	.word	0x00000250
        /*0e50*/ 	.short	0x010a
        /*0e52*/ 	.byte	0xff
	.zero		1


	//   ....[211]....
        /*0e54*/ 	.word	0x0000a770
        /*0e58*/ 	.word	0x00000002
        /*0e5c*/ 	.word	0x00000200
        /*0e60*/ 	.short	0x010a
        /*0e62*/ 	.byte	0xff
	.zero		1


	//   ....[212]....
        /*0e64*/ 	.word	0x0000a7c0
        /*0e68*/ 	.word	0x00000002
        /*0e6c*/ 	.word	0x000001f0
        /*0e70*/ 	.short	0x010a
        /*0e72*/ 	.byte	0xff
	.zero		1


	//   ....[213]....
        /*0e74*/ 	.word	0x0000a820
        /*0e78*/ 	.word	0x00000000
        /*0e7c*/ 	.word	0x00000200
        /*0e80*/ 	.short	0x010a
        /*0e82*/ 	.byte	0xff
	.zero		1


	//   ....[214]....
        /*0e84*/ 	.word	0x0000a880
        /*0e88*/ 	.word	0x00000005
        /*0e8c*/ 	.word	0x00000008
        /*0e90*/ 	.short	0x010a
        /*0e92*/ 	.byte	0xff
	.zero		1


	//   ....[215]....
        /*0e94*/ 	.word	0x0000a960
        /*0e98*/ 	.word	0x00000000
        /*0e9c*/ 	.word	0x00000008
        /*0ea0*/ 	.short	0x010a
        /*0ea2*/ 	.byte	0xff
	.zero		1


	//   ....[216]....
        /*0ea4*/ 	.word	0x0000a9b0
        /*0ea8*/ 	.word	0x00000000
        /*0eac*/ 	.word	0x000001f0
        /*0eb0*/ 	.short	0x010a
        /*0eb2*/ 	.byte	0xff
	.zero		1


	//   ....[217]....
        /*0eb4*/ 	.word	0x0000aa10
        /*0eb8*/ 	.word	0x00000000
        /*0ebc*/ 	.word	0x00000230
        /*0ec0*/ 	.short	0x010a
        /*0ec2*/ 	.byte	0xff
	.zero		1


	//   ....[218]....
        /*0ec4*/ 	.word	0x0000aa70
        /*0ec8*/ 	.word	0x00000000
        /*0ecc*/ 	.word	0x00000000
        /*0ed0*/ 	.short	0x010a
        /*0ed2*/ 	.byte	0xff
	.zero		1


	//   ....[219]....
        /*0ed4*/ 	.word	0x0000aad0
        /*0ed8*/ 	.word	0x00000000
        /*0edc*/ 	.word	0x00000000
        /*0ee0*/ 	.short	0x010a
        /*0ee2*/ 	.byte	0xff
	.zero		1


	//   ....[220]....
        /*0ee4*/ 	.word	0x0000ab30
        /*0ee8*/ 	.word	0x00000000
        /*0eec*/ 	.word	0x00000000
        /*0ef0*/ 	.short	0x010a
        /*0ef2*/ 	.byte	0xff
	.zero		1


	//   ....[221]....
        /*0ef4*/ 	.word	0x0000ab90
        /*0ef8*/ 	.word	0x00000000
        /*0efc*/ 	.word	0x00000000
        /*0f00*/ 	.short	0x010a
        /*0f02*/ 	.byte	0xff
	.zero		1


	//   ....[222]....
        /*0f04*/ 	.word	0x0000abf0
        /*0f08*/ 	.word	0x00000000
        /*0f0c*/ 	.word	0x00000270
        /*0f10*/ 	.short	0x010a
        /*0f12*/ 	.byte	0xff
	.zero		1


	//   ....[223]....
        /*0f14*/ 	.word	0x0000ac40
        /*0f18*/ 	.word	0x0000000c
        /*0f1c*/ 	.word	0x000001f0
        /*0f20*/ 	.short	0x010a
        /*0f22*/ 	.byte	0xff
	.zero		1


	//   ....[224]....
        /*0f24*/ 	.word	0x0000aca0
        /*0f28*/ 	.word	0x00000000
        /*0f2c*/ 	.word	0x000001e8
        /*0f30*/ 	.short	0x010a
        /*0f32*/ 	.byte	0xff
	.zero		1


	//   ....[225]....
        /*0f34*/ 	.word	0x0000ad00
        /*0f38*/ 	.word	0x00000000
        /*0f3c*/ 	.word	0x000001c0
        /*0f40*/ 	.short	0x010a
        /*0f42*/ 	.byte	0xff
	.zero		1


	//   ....[226]....
        /*0f44*/ 	.word	0x0000ad60
        /*0f48*/ 	.word	0x00000000
        /*0f4c*/ 	.word	0x000001c8
        /*0f50*/ 	.short	0x010a
        /*0f52*/ 	.byte	0xff
	.zero		1


	//   ....[227]....
        /*0f54*/ 	.word	0x0000adc0
        /*0f58*/ 	.word	0x00000000
        /*0f5c*/ 	.word	0x000001d0
        /*0f60*/ 	.short	0x010a
        /*0f62*/ 	.byte	0xff
	.zero		1


	//   ....[228]....
        /*0f64*/ 	.word	0x0000ae20
        /*0f68*/ 	.word	0x00000000
        /*0f6c*/ 	.word	0x000001d8
        /*0f70*/ 	.short	0x010a
        /*0f72*/ 	.byte	0xff
	.zero		1


	//   ....[229]....
        /*0f74*/ 	.word	0x0000ae80
        /*0f78*/ 	.word	0x00000000
        /*0f7c*/ 	.word	0x000001c0
        /*0f80*/ 	.short	0x010a
        /*0f82*/ 	.byte	0xff
	.zero		1


	//   ....[230]....
        /*0f84*/ 	.word	0x0000aee0
        /*0f88*/ 	.word	0x00000000
        /*0f8c*/ 	.word	0x000001c8
        /*0f90*/ 	.short	0x010a
        /*0f92*/ 	.byte	0xff
	.zero		1


	//   ....[231]....
        /*0f94*/ 	.word	0x0000af40
        /*0f98*/ 	.word	0x00000000
        /*0f9c*/ 	.word	0x000001d0
        /*0fa0*/ 	.short	0x010a
        /*0fa2*/ 	.byte	0xff
	.zero		1


	//   ....[232]....
        /*0fa4*/ 	.word	0x0000af90
        /*0fa8*/ 	.word	0x00000003
        /*0fac*/ 	.word	0x000001f0
        /*0fb0*/ 	.short	0x010a
        /*0fb2*/ 	.byte	0xff
	.zero		1


	//   ....[233]....
        /*0fb4*/ 	.word	0x0000aff0
        /*0fb8*/ 	.word	0x00000002
        /*0fbc*/ 	.word	0x000001a0
        /*0fc0*/ 	.short	0x010a
        /*0fc2*/ 	.byte	0xff
	.zero		1


	//   ....[234]....
        /*0fc4*/ 	.word	0x0000b040
        /*0fc8*/ 	.word	0x00000035
        /*0fcc*/ 	.word	0x00000210
        /*0fd0*/ 	.short	0x010a
        /*0fd2*/ 	.byte	0xff
	.zero		1


	//   ....[235]....
        /*0fd4*/ 	.word	0x0000b090
        /*0fd8*/ 	.word	0x00000002
        /*0fdc*/ 	.word	0x000001a0
        /*0fe0*/ 	.short	0x010a
        /*0fe2*/ 	.byte	0xff
	.zero		1


	//   ....[236]....
        /*0fe4*/ 	.word	0x0000b0e0
        /*0fe8*/ 	.word	0x00000002
        /*0fec*/ 	.word	0x000001a0
        /*0ff0*/ 	.short	0x010a
        /*0ff2*/ 	.byte	0xff
	.zero		1


	//   ....[237]....
        /*0ff4*/ 	.word	0x0000b130
        /*0ff8*/ 	.word	0x00000003
        /*0ffc*/ 	.word	0x000001a0
        /*1000*/ 	.short	0x010a
        /*1002*/ 	.byte	0xff
	.zero		1


	//----- nvinfo : EIATTR_NUM_MBARRIERS
	.align		4
.L_47:
        /*1004*/ 	.byte	0x03, 0x38
        /*1006*/ 	.short	0x004f


	//----- nvinfo : EIATTR_EXIT_INSTR_OFFSETS
	.align		4
        /*1008*/ 	.byte	0x04, 0x1c
        /*100a*/ 	.short	(.L_49 - .L_48)


	//   ....[0]....
.L_48:
        /*100c*/ 	.word	0x00003a50


	//   ....[1]....
        /*1010*/ 	.word	0x00003f40


	//   ....[2]....
        /*1014*/ 	.word	0x00003fa0


	//   ....[3]....
        /*1018*/ 	.word	0x00005240


	//   ....[4]....
        /*101c*/ 	.word	0x00006530


	//   ....[5]....
        /*1020*/ 	.word	0x00006570


	//   ....[6]....
        /*1024*/ 	.word	0x00009b20


	//   ....[7]....
        /*1028*/ 	.word	0x00009ba0


	//   ....[8]....
        /*102c*/ 	.word	0x00009bd0


	//   ....[9]....
        /*1030*/ 	.word	0x00009c40


	//----- nvinfo : EIATTR_MAX_THREADS
	.align		4
.L_49:
        /*1034*/ 	.byte	0x04, 0x05
        /*1036*/ 	.short	(.L_51 - .L_50)
.L_50:
        /*1038*/ 	.word	0x00000100
        /*103c*/ 	.word	0x00000001
        /*1040*/ 	.word	0x00000001


	//----- nvinfo : EIATTR_CRS_STACK_SIZE
	.align		4
.L_51:
        /*1044*/ 	.byte	0x04, 0x1e
        /*1046*/ 	.short	(.L_53 - .L_52)
.L_52:
        /*1048*/ 	.word	0x00000000


	//----- nvinfo : EIATTR_CBANK_PARAM_SIZE
	.align		4
.L_53:
        /*104c*/ 	.byte	0x03, 0x19
        /*104e*/ 	.short	0x0800


	//----- nvinfo : EIATTR_PARAM_CBANK
	.align		4
        /*1050*/ 	.byte	0x04, 0x0a
        /*1052*/ 	.short	(.L_55 - .L_54)
	.align		4
.L_54:
        /*1054*/ 	.word	index@(.nv.constant0._ZN7cutlass13device_kernelINS_4gemm6kernel13GemmUniversalIN4cute5tupleIJiiiiEEENS1_10collective13CollectiveMmaINS1_35MainloopSm100TmaUmmaWarpSpecializedILi26ELi2ELi4ENS5_IJNS4_1CILi2EEESB_NSA_ILi1EEEEEEEENS5_IJNSA_ILi128EEESF_NSA_ILi32EEEEEENS_10bfloat16_tENS5_IJlSC_lEEESI_SJ_NS4_8TiledMMAINS4_8MMA_AtomIJNS4_26SM100_MMA_F16BF16_2x1SM_SSISI_SI_fLi128ELi128ELNS4_4UMMA5MajorE0ELSO_0ELNSN_7ScaleInE0ELSP_0EEEEEENS4_6LayoutINS5_IJSC_SC_SC_EEENS5_IJNSA_ILi0EEESU_SU_EEEEENS5_IJNS4_10UnderscoreESX_SX_EEEEENS4_28SM100_TMA_2SM_LOAD_MULTICASTENS4_14ComposedLayoutINS4_7SwizzleILi2ELi4ELi3EEENS4_18smem_ptr_flag_bitsILi16EEENSS_INS5_IJNSA_ILi8EEESG_EEENS5_IJSG_SC_EEEEEEEvNS4_8identityENS4_18SM100_TMA_2SM_LOADES1A_vS1B_EENS_8epilogue10collective18CollectiveEpilogueINS1E_23Sm100TmaWarpSpecializedILi4ELi2ELi16ELb1ELb0EEEJNS5_IJNSA_ILi64EEESF_SG_EEENS5_IJNSS_IS1J_SC_EENSS_INS5_IJNSA_ILi16EEESB_EEENS5_IJSC_S1J_EEEEEEEESI_SJ_SI_SJ_NS1E_6fusion15FusionCallbacksIS1I_NS1R_17LinearCombinationISI_fSI_fLNS_15FloatRoundStyleE2EEES1K_S1Q_JEEENS4_5SM1004TMEM4LOAD26SM100_TMEM_LOAD_32dp32b16xENS4_13SM90_TMA_LOADENS11_INS12_ILi1ELi4ELi3EEES15_NSS_INS5_IJS16_S1M_EEENS5_IJS1M_SC_EEEEEEENS4_39AutoVectorizingCopyWithAssumedAlignmentILi128EEENS4_14SM90_TMA_STOREES26_S28_S28_EEEvvEEEEvNT_6ParamsE)
        /*1058*/ 	.short	0x0380
        /*105a*/ 	.short	0x0800


	//----- nvinfo : EIATTR_SW_WAR
	.align		4
.L_55:
        /*105c*/ 	.byte	0x04, 0x36
        /*105e*/ 	.short	(.L_57 - .L_56)
.L_56:
        /*1060*/ 	.word	0x00000008
.L_57:


//--------------------- .nv.callgraph             --------------------------
	.section	.nv.callgraph,"",@"SHT_CUDA_CALLGRAPH"
	.align	4
	.sectionentsize	8
	.align		4
        /*0000*/ 	.word	0x00000000
	.align		4
        /*0004*/ 	.word	0xffffffff
	.align		4
        /*0008*/ 	.word	index@(_ZN7cutlass13device_kernelINS_4gemm6kernel13GemmUniversalIN4cute5tupleIJiiiiEEENS1_10collective13CollectiveMmaINS1_35MainloopSm100TmaUmmaWarpSpecializedILi26ELi2ELi4ENS5_IJNS4_1CILi2EEESB_NSA_ILi1EEEEEEEENS5_IJNSA_ILi128EEESF_NSA_ILi32EEEEEENS_10bfloat16_tENS5_IJlSC_lEEESI_SJ_NS4_8TiledMMAINS4_8MMA_AtomIJNS4_26SM100_MMA_F16BF16_2x1SM_SSISI_SI_fLi128ELi128ELNS4_4UMMA5MajorE0ELSO_0ELNSN_7ScaleInE0ELSP_0EEEEEENS4_6LayoutINS5_IJSC_SC_SC_EEENS5_IJNSA_ILi0EEESU_SU_EEEEENS5_IJNS4_10UnderscoreESX_SX_EEEEENS4_28SM100_TMA_2SM_LOAD_MULTICASTENS4_14ComposedLayoutINS4_7SwizzleILi2ELi4ELi3EEENS4_18smem_ptr_flag_bitsILi16EEENSS_INS5_IJNSA_ILi8EEESG_EEENS5_IJSG_SC_EEEEEEEvNS4_8identityENS4_18SM100_TMA_2SM_LOADES1A_vS1B_EENS_8epilogue10collective18CollectiveEpilogueINS1E_23Sm100TmaWarpSpecializedILi4ELi2ELi16ELb1ELb0EEEJNS5_IJNSA_ILi64EEESF_SG_EEENS5_IJNSS_IS1J_SC_EENSS_INS5_IJNSA_ILi16EEESB_EEENS5_IJSC_S1J_EEEEEEEESI_SJ_SI_SJ_NS1E_6fusion15FusionCallbacksIS1I_NS1R_17LinearCombinationISI_fSI_fLNS_15FloatRoundStyleE2EEES1K_S1Q_JEEENS4_5SM1004TMEM4LOAD26SM100_TMEM_LOAD_32dp32b16xENS4_13SM90_TMA_LOADENS11_INS12_ILi1ELi4ELi3EEES15_NSS_INS5_IJS16_S1M_EEENS5_IJS1M_SC_EEEEEEENS4_39AutoVectorizingCopyWithAssumedAlignmentILi128EEENS4_14SM90_TMA_STOREES26_S28_S28_EEEvvEEEEvNT_6ParamsE)
	.align		4
        /*000c*/ 	.word	index@(__assertfail)
	.align		4
        /*0010*/ 	.word	0x00000000
	.align		4
        /*0014*/ 	.word	0xfffffffe
	.align		4
        /*0018*/ 	.word	0x00000000
	.align		4
        /*001c*/ 	.word	0xfffffffd
	.align		4
        /*0020*/ 	.word	0x00000000
	.align		4
        /*0024*/ 	.word	0xfffffffc


//--------------------- .nv.constant4             --------------------------
	.section	.nv.constant4,"a",@progbits
	.align	8
	.align		8
.nv.constant4:
        /*0000*/ 	.dword	__assertfail
	.align		8
        /*0008*/ 	.dword	__unnamed_1
	.align		8
        /*0010*/ 	.dword	__unnamed_2
	.align		8
        /*0018*/ 	.dword	_ZN39_INTERNAL_57187850_4_k_cu_69db88e5_81584cuda3std3__45__cpo5beginE
	.align		8
        /*0020*/ 	.dword	_ZN39_INTERNAL_57187850_4_k_cu_69db88e5_81584cuda3std3__45__cpo3endE
	.align		8
        /*0028*/ 	.dword	_ZN39_INTERNAL_57187850_4_k_cu_69db88e5_81584cuda3std3__45__cpo6cbeginE
	.align		8
        /*0030*/ 	.dword	_ZN39_INTERNAL_57187850_4_k_cu_69db88e5_81584cuda3std3__45__cpo4cendE
	.align		8
        /*0038*/ 	.dword	_ZN39_INTERNAL_57187850_4_k_cu_69db88e5_81584cuda3std3__441_GLOBAL__N__57187850_4_k_cu_69db88e5_81586ignoreE
	.align		8
        /*0040*/ 	.dword	_ZN39_INTERNAL_57187850_4_k_cu_69db88e5_81584cuda3std3__419piecewise_constructE
	.align		8
        /*0048*/ 	.dword	_ZN39_INTERNAL_57187850_4_k_cu_69db88e5_81584cuda3std3__48in_placeE
	.align		8
        /*0050*/ 	.dword	_ZN39_INTERNAL_57187850_4_k_cu_69db88e5_81584cuda3std6ranges3__45__cpo4swapE
	.align		8
        /*0058*/ 	.dword	_ZN39_INTERNAL_57187850_4_k_cu_69db88e5_81584cuda3std6ranges3__45__cpo9iter_moveE
	.align		8
        /*0060*/ 	.dword	_ZN39_INTERNAL_57187850_4_k_cu_69db88e5_81584cute7productE
	.align		8
        /*0068*/ 	.dword	_ZN39_INTERNAL_57187850_4_k_cu_69db88e5_81584cute1_E
	.align		8
        /*0070*/ 	.dword	$str$25
	.align		8
        /*0078*/ 	.dword	$str$26
	.align		8
        /*0080*/ 	.dword	$str$27
	.align		8
        /*0088*/ 	.dword	$str$28


//--------------------- .text._ZN7cutlass13device_kernelINS_4gemm6kernel13GemmUniversalIN4cute5tupleIJiiiiEEENS1_10collective13CollectiveMmaINS1_35MainloopSm100TmaUmmaWarpSpecializedILi26ELi2ELi4ENS5_IJNS4_1CILi2EEESB_NSA_ILi1EEEEEEEENS5_IJNSA_ILi128EEESF_NSA_ILi32EEEEEENS_10bfloat16_tENS5_IJlSC_lEEESI_SJ_NS4_8TiledMMAINS4_8MMA_AtomIJNS4_26SM100_MMA_F16BF16_2x1SM_SSISI_SI_fLi128ELi128ELNS4_4UMMA5MajorE0ELSO_0ELNSN_7ScaleInE0ELSP_0EEEEEENS4_6LayoutINS5_IJSC_SC_SC_EEENS5_IJNSA_ILi0EEESU_SU_EEEEENS5_IJNS4_10UnderscoreESX_SX_EEEEENS4_28SM100_TMA_2SM_LOAD_MULTICASTENS4_14ComposedLayoutINS4_7SwizzleILi2ELi4ELi3EEENS4_18smem_ptr_flag_bitsILi16EEENSS_INS5_IJNSA_ILi8EEESG_EEENS5_IJSG_SC_EEEEEEEvNS4_8identityENS4_18SM100_TMA_2SM_LOADES1A_vS1B_EENS_8epilogue10collective18CollectiveEpilogueINS1E_23Sm100TmaWarpSpecializedILi4ELi2ELi16ELb1ELb0EEEJNS5_IJNSA_ILi64EEESF_SG_EEENS5_IJNSS_IS1J_SC_EENSS_INS5_IJNSA_ILi16EEESB_EEENS5_IJSC_S1J_EEEEEEEESI_SJ_SI_SJ_NS1E_6fusion15FusionCallbacksIS1I_NS1R_17LinearCombinationISI_fSI_fLNS_15FloatRoundStyleE2EEES1K_S1Q_JEEENS4_5SM1004TMEM4LOAD26SM100_TMEM_LOAD_32dp32b16xENS4_13SM90_TMA_LOADENS11_INS12_ILi1ELi4ELi3EEES15_NSS_INS5_IJS16_S1M_EEENS5_IJS1M_SC_EEEEEEENS4_39AutoVectorizingCopyWithAssumedAlignmentILi128EEENS4_14SM90_TMA_STOREES26_S28_S28_EEEvvEEEEvNT_6ParamsE --------------------------
	.section	.text._ZN7cutlass13device_kernelINS_4gemm6kernel13GemmUniversalIN4cute5tupleIJiiiiEEENS1_10collective13CollectiveMmaINS1_35MainloopSm100TmaUmmaWarpSpecializedILi26ELi2ELi4ENS5_IJNS4_1CILi2EEESB_NSA_ILi1EEEEEEEENS5_IJNSA_ILi128EEESF_NSA_ILi32EEEEEENS_10bfloat16_tENS5_IJlSC_lEEESI_SJ_NS4_8TiledMMAINS4_8MMA_AtomIJNS4_26SM100_MMA_F16BF16_2x1SM_SSISI_SI_fLi128ELi128ELNS4_4UMMA5MajorE0ELSO_0ELNSN_7ScaleInE0ELSP_0EEEEEENS4_6LayoutINS5_IJSC_SC_SC_EEENS5_IJNSA_ILi0EEESU_SU_EEEEENS5_IJNS4_10UnderscoreESX_SX_EEEEENS4_28SM100_TMA_2SM_LOAD_MULTICASTENS4_14ComposedLayoutINS4_7SwizzleILi2ELi4ELi3EEENS4_18smem_ptr_flag_bitsILi16EEENSS_INS5_IJNSA_ILi8EEESG_EEENS5_IJSG_SC_EEEEEEEvNS4_8identityENS4_18SM100_TMA_2SM_LOADES1A_vS1B_EENS_8epilogue10collective18CollectiveEpilogueINS1E_23Sm100TmaWarpSpecializedILi4ELi2ELi16ELb1ELb0EEEJNS5_IJNSA_ILi64EEESF_SG_EEENS5_IJNSS_IS1J_SC_EENSS_INS5_IJNSA_ILi16EEESB_EEENS5_IJSC_S1J_EEEEEEEESI_SJ_SI_SJ_NS1E_6fusion15FusionCallbacksIS1I_NS1R_17LinearCombinationISI_fSI_fLNS_15FloatRoundStyleE2EEES1K_S1Q_JEEENS4_5SM1004TMEM4LOAD26SM100_TMEM_LOAD_32dp32b16xENS4_13SM90_TMA_LOADENS11_INS12_ILi1ELi4ELi3EEES15_NSS_INS5_IJS16_S1M_EEENS5_IJS1M_SC_EEEEEEENS4_39AutoVectorizingCopyWithAssumedAlignmentILi128EEENS4_14SM90_TMA_STOREES26_S28_S28_EEEvvEEEEvNT_6ParamsE,"ax",@progbits
	.align	128
.text._ZN7cutlass13device_kernelINS_4gemm6kernel13GemmUniversalIN4cute5tupleIJiiiiEEENS1_10collective13CollectiveMmaINS1_35MainloopSm100TmaUmmaWarpSpecializedILi26ELi2ELi4ENS5_IJNS4_1CILi2EEESB_NSA_ILi1EEEEEEEENS5_IJNSA_ILi128EEESF_NSA_ILi32EEEEEENS_10bfloat16_tENS5_IJlSC_lEEESI_SJ_NS4_8TiledMMAINS4_8MMA_AtomIJNS4_26SM100_MMA_F16BF16_2x1SM_SSISI_SI_fLi128ELi128ELNS4_4UMMA5MajorE0ELSO_0ELNSN_7ScaleInE0ELSP_0EEEEEENS4_6LayoutINS5_IJSC_SC_SC_EEENS5_IJNSA_ILi0EEESU_SU_EEEEENS5_IJNS4_10UnderscoreESX_SX_EEEEENS4_28SM100_TMA_2SM_LOAD_MULTICASTENS4_14ComposedLayoutINS4_7SwizzleILi2ELi4ELi3EEENS4_18smem_ptr_flag_bitsILi16EEENSS_INS5_IJNSA_ILi8EEESG_EEENS5_IJSG_SC_EEEEEEEvNS4_8identityENS4_18SM100_TMA_2SM_LOADES1A_vS1B_EENS_8epilogue10collective18CollectiveEpilogueINS1E_23Sm100TmaWarpSpecializedILi4ELi2ELi16ELb1ELb0EEEJNS5_IJNSA_ILi64EEESF_SG_EEENS5_IJNSS_IS1J_SC_EENSS_INS5_IJNSA_ILi16EEESB_EEENS5_IJSC_S1J_EEEEEEEESI_SJ_SI_SJ_NS1E_6fusion15FusionCallbacksIS1I_NS1R_17LinearCombinationISI_fSI_fLNS_15FloatRoundStyleE2EEES1K_S1Q_JEEENS4_5SM1004TMEM4LOAD26SM100_TMEM_LOAD_32dp32b16xENS4_13SM90_TMA_LOADENS11_INS12_ILi1ELi4ELi3EEES15_NSS_INS5_IJS16_S1M_EEENS5_IJS1M_SC_EEEEEEENS4_39AutoVectorizingCopyWithAssumedAlignmentILi128EEENS4_14SM90_TMA_STOREES26_S28_S28_EEEvvEEEEvNT_6ParamsE:
        .type           _ZN7cutlass13device_kernelINS_4gemm6kernel13GemmUniversalIN4cute5tupleIJiiiiEEENS1_10collective13CollectiveMmaINS1_35MainloopSm100TmaUmmaWarpSpecializedILi26ELi2ELi4ENS5_IJNS4_1CILi2EEESB_NSA_ILi1EEEEEEEENS5_IJNSA_ILi128EEESF_NSA_ILi32EEEEEENS_10bfloat16_tENS5_IJlSC_lEEESI_SJ_NS4_8TiledMMAINS4_8MMA_AtomIJNS4_26SM100_MMA_F16BF16_2x1SM_SSISI_SI_fLi128ELi128ELNS4_4UMMA5MajorE0ELSO_0ELNSN_7ScaleInE0ELSP_0EEEEEENS4_6LayoutINS5_IJSC_SC_SC_EEENS5_IJNSA_ILi0EEESU_SU_EEEEENS5_IJNS4_10UnderscoreESX_SX_EEEEENS4_28SM100_TMA_2SM_LOAD_MULTICASTENS4_14ComposedLayoutINS4_7SwizzleILi2ELi4ELi3EEENS4_18smem_ptr_flag_bitsILi16EEENSS_INS5_IJNSA_ILi8EEESG_EEENS5_IJSG_SC_EEEEEEEvNS4_8identityENS4_18SM100_TMA_2SM_LOADES1A_vS1B_EENS_8epilogue10collective18CollectiveEpilogueINS1E_23Sm100TmaWarpSpecializedILi4ELi2ELi16ELb1ELb0EEEJNS5_IJNSA_ILi64EEESF_SG_EEENS5_IJNSS_IS1J_SC_EENSS_INS5_IJNSA_ILi16EEESB_EEENS5_IJSC_S1J_EEEEEEEESI_SJ_SI_SJ_NS1E_6fusion15FusionCallbacksIS1I_NS1R_17LinearCombinationISI_fSI_fLNS_15FloatRoundStyleE2EEES1K_S1Q_JEEENS4_5SM1004TMEM4LOAD26SM100_TMEM_LOAD_32dp32b16xENS4_13SM90_TMA_LOADENS11_INS12_ILi1ELi4ELi3EEES15_NSS_INS5_IJS16_S1M_EEENS5_IJS1M_SC_EEEEEEENS4_39AutoVectorizingCopyWithAssumedAlignmentILi128EEENS4_14SM90_TMA_STOREES26_S28_S28_EEEvvEEEEvNT_6ParamsE,@function
        .size           _ZN7cutlass13device_kernelINS_4gemm6kernel13GemmUniversalIN4cute5tupleIJiiiiEEENS1_10collective13CollectiveMmaINS1_35MainloopSm100TmaUmmaWarpSpecializedILi26ELi2ELi4ENS5_IJNS4_1CILi2EEESB_NSA_ILi1EEEEEEEENS5_IJNSA_ILi128EEESF_NSA_ILi32EEEEEENS_10bfloat16_tENS5_IJlSC_lEEESI_SJ_NS4_8TiledMMAINS4_8MMA_AtomIJNS4_26SM100_MMA_F16BF16_2x1SM_SSISI_SI_fLi128ELi128ELNS4_4UMMA5MajorE0ELSO_0ELNSN_7ScaleInE0ELSP_0EEEEEENS4_6LayoutINS5_IJSC_SC_SC_EEENS5_IJNSA_ILi0EEESU_SU_EEEEENS5_IJNS4_10UnderscoreESX_SX_EEEEENS4_28SM100_TMA_2SM_LOAD_MULTICASTENS4_14ComposedLayoutINS4_7SwizzleILi2ELi4ELi3EEENS4_18smem_ptr_flag_bitsILi16EEENSS_INS5_IJNSA_ILi8EEESG_EEENS5_IJSG_SC_EEEEEEEvNS4_8identityENS4_18SM100_TMA_2SM_LOADES1A_vS1B_EENS_8epilogue10collective18CollectiveEpilogueINS1E_23Sm100TmaWarpSpecializedILi4ELi2ELi16ELb1ELb0EEEJNS5_IJNSA_ILi64EEESF_SG_EEENS5_IJNSS_IS1J_SC_EENSS_INS5_IJNSA_ILi16EEESB_EEENS5_IJSC_S1J_EEEEEEEESI_SJ_SI_SJ_NS1E_6fusion15FusionCallbacksIS1I_NS1R_17LinearCombinationISI_fSI_fLNS_15FloatRoundStyleE2EEES1K_S1Q_JEEENS4_5SM1004TMEM4LOAD26SM100_TMEM_LOAD_32dp32b16xENS4_13SM90_TMA_LOADENS11_INS12_ILi1ELi4ELi3EEES15_NSS_INS5_IJS16_S1M_EEENS5_IJS1M_SC_EEEEEEENS4_39AutoVectorizingCopyWithAssumedAlignmentILi128EEENS4_14SM90_TMA_STOREES26_S28_S28_EEEvvEEEEvNT_6ParamsE,(.L_x_264 - _ZN7cutlass13device_kernelINS_4gemm6kernel13GemmUniversalIN4cute5tupleIJiiiiEEENS1_10collective13CollectiveMmaINS1_35MainloopSm100TmaUmmaWarpSpecializedILi26ELi2ELi4ENS5_IJNS4_1CILi2EEESB_NSA_ILi1EEEEEEEENS5_IJNSA_ILi128EEESF_NSA_ILi32EEEEEENS_10bfloat16_tENS5_IJlSC_lEEESI_SJ_NS4_8TiledMMAINS4_8MMA_AtomIJNS4_26SM100_MMA_F16BF16_2x1SM_SSISI_SI_fLi128ELi128ELNS4_4UMMA5MajorE0ELSO_0ELNSN_7ScaleInE0ELSP_0EEEEEENS4_6LayoutINS5_IJSC_SC_SC_EEENS5_IJNSA_ILi0EEESU_SU_EEEEENS5_IJNS4_10UnderscoreESX_SX_EEEEENS4_28SM100_TMA_2SM_LOAD_MULTICASTENS4_14ComposedLayoutINS4_7SwizzleILi2ELi4ELi3EEENS4_18smem_ptr_flag_bitsILi16EEENSS_INS5_IJNSA_ILi8EEESG_EEENS5_IJSG_SC_EEEEEEEvNS4_8identityENS4_18SM100_TMA_2SM_LOADES1A_vS1B_EENS_8epilogue10collective18CollectiveEpilogueINS1E_23Sm100TmaWarpSpecializedILi4ELi2ELi16ELb1ELb0EEEJNS5_IJNSA_ILi64EEESF_SG_EEENS5_IJNSS_IS1J_SC_EENSS_INS5_IJNSA_ILi16EEESB_EEENS5_IJSC_S1J_EEEEEEEESI_SJ_SI_SJ_NS1E_6fusion15FusionCallbacksIS1I_NS1R_17LinearCombinationISI_fSI_fLNS_15FloatRoundStyleE2EEES1K_S1Q_JEEENS4_5SM1004TMEM4LOAD26SM100_TMEM_LOAD_32dp32b16xENS4_13SM90_TMA_LOADENS11_INS12_ILi1ELi4ELi3EEES15_NSS_INS5_IJS16_S1M_EEENS5_IJS1M_SC_EEEEEEENS4_39AutoVectorizingCopyWithAssumedAlignmentILi128EEENS4_14SM90_TMA_STOREES26_S28_S28_EEEvvEEEEvNT_6ParamsE)
        .other          _ZN7cutlass13device_kernelINS_4gemm6kernel13GemmUniversalIN4cute5tupleIJiiiiEEENS1_10collective13CollectiveMmaINS1_35MainloopSm100TmaUmmaWarpSpecializedILi26ELi2ELi4ENS5_IJNS4_1CILi2EEESB_NSA_ILi1EEEEEEEENS5_IJNSA_ILi128EEESF_NSA_ILi32EEEEEENS_10bfloat16_tENS5_IJlSC_lEEESI_SJ_NS4_8TiledMMAINS4_8MMA_AtomIJNS4_26SM100_MMA_F16BF16_2x1SM_SSISI_SI_fLi128ELi128ELNS4_4UMMA5MajorE0ELSO_0ELNSN_7ScaleInE0ELSP_0EEEEEENS4_6LayoutINS5_IJSC_SC_SC_EEENS5_IJNSA_ILi0EEESU_SU_EEEEENS5_IJNS4_10UnderscoreESX_SX_EEEEENS4_28SM100_TMA_2SM_LOAD_MULTICASTENS4_14ComposedLayoutINS4_7SwizzleILi2ELi4ELi3EEENS4_18smem_ptr_flag_bitsILi16EEENSS_INS5_IJNSA_ILi8EEESG_EEENS5_IJSG_SC_EEEEEEEvNS4_8identityENS4_18SM100_TMA_2SM_LOADES1A_vS1B_EENS_8epilogue10collective18CollectiveEpilogueINS1E_23Sm100TmaWarpSpecializedILi4ELi2ELi16ELb1ELb0EEEJNS5_IJNSA_ILi64EEESF_SG_EEENS5_IJNSS_IS1J_SC_EENSS_INS5_IJNSA_ILi16EEESB_EEENS5_IJSC_S1J_EEEEEEEESI_SJ_SI_SJ_NS1E_6fusion15FusionCallbacksIS1I_NS1R_17LinearCombinationISI_fSI_fLNS_15FloatRoundStyleE2EEES1K_S1Q_JEEENS4_5SM1004TMEM4LOAD26SM100_TMEM_LOAD_32dp32b16xENS4_13SM90_TMA_LOADENS11_INS12_ILi1ELi4ELi3EEES15_NSS_INS5_IJS16_S1M_EEENS5_IJS1M_SC_EEEEEEENS4_39AutoVectorizingCopyWithAssumedAlignmentILi128EEENS4_14SM90_TMA_STOREES26_S28_S28_EEEvvEEEEvNT_6ParamsE,@"STO_CUDA_ENTRY STV_DEFAULT"
_ZN7cutlass13device_kernelINS_4gemm6kernel13GemmUniversalIN4cute5tupleIJiiiiEEENS1_10collective13CollectiveMmaINS1_35MainloopSm100TmaUmmaWarpSpecializedILi26ELi2ELi4ENS5_IJNS4_1CILi2EEESB_NSA_ILi1EEEEEEEENS5_IJNSA_ILi128EEESF_NSA_ILi32EEEEEENS_10bfloat16_tENS5_IJlSC_lEEESI_SJ_NS4_8TiledMMAINS4_8MMA_AtomIJNS4_26SM100_MMA_F16BF16_2x1SM_SSISI_SI_fLi128ELi128ELNS4_4UMMA5MajorE0ELSO_0ELNSN_7ScaleInE0ELSP_0EEEEEENS4_6LayoutINS5_IJSC_SC_SC_EEENS5_IJNSA_ILi0EEESU_SU_EEEEENS5_IJNS4_10UnderscoreESX_SX_EEEEENS4_28SM100_TMA_2SM_LOAD_MULTICASTENS4_14ComposedLayoutINS4_7SwizzleILi2ELi4ELi3EEENS4_18smem_ptr_flag_bitsILi16EEENSS_INS5_IJNSA_ILi8EEESG_EEENS5_IJSG_SC_EEEEEEEvNS4_8identityENS4_18SM100_TMA_2SM_LOADES1A_vS1B_EENS_8epilogue10collective18CollectiveEpilogueINS1E_23Sm100TmaWarpSpecializedILi4ELi2ELi16ELb1ELb0EEEJNS5_IJNSA_ILi64EEESF_SG_EEENS5_IJNSS_IS1J_SC_EENSS_INS5_IJNSA_ILi16EEESB_EEENS5_IJSC_S1J_EEEEEEEESI_SJ_SI_SJ_NS1E_6fusion15FusionCallbacksIS1I_NS1R_17LinearCombinationISI_fSI_fLNS_15FloatRoundStyleE2EEES1K_S1Q_JEEENS4_5SM1004TMEM4LOAD26SM100_TMEM_LOAD_32dp32b16xENS4_13SM90_TMA_LOADENS11_INS12_ILi1ELi4ELi3EEES15_NSS_INS5_IJS16_S1M_EEENS5_IJS1M_SC_EEEEEEENS4_39AutoVectorizingCopyWithAssumedAlignmentILi128EEENS4_14SM90_TMA_STOREES26_S28_S28_EEEvvEEEEvNT_6ParamsE:
[----:B------:R-:W1:Y:S01]  /*0000*/  LDC R1, c[0x0][0x37c] ;  /* 0x0000df00ff017b82 */ /* 0x000e620000000800 */
[----:B------:R-:W2:Y:S01]  /*0010*/  S2R R60, SR_TID.X ;  /* 0x00000000003c7919 */ /* 0x000ea20000002100 */
[----:B------:R-:W3:Y:S06]  /*0020*/  LDCU.64 UR8, c[0x0][0x890] ;  /* 0x00011200ff0877ac */ /* 0x000eec0008000a00 */
[----:B------:R-:W4:Y:S01]  /*0030*/  S2UR UR47, SR_CgaCtaId ;  /* 0x00000000002f79c3 */ /* 0x000f220000008800 */
[----:B------:R-:W-:Y:S02]  /*0040*/  PRMT R46, RZ, 0x7610, R46 ;  /* 0x00007610ff2e7816 */ /* 0x000fe4000000002e */
[----:B------:R-:W-:Y:S01]  /*0050*/  ELECT P1, URZ, PT ;  /* 0x0000000000ff782f */ /* 0x000fe20003820000 */
[----:B---3--:R-:W-:-:S04]  /*0060*/  UISETP.NE.U32.AND UP0, UPT, UR8, URZ, UPT ;  /* 0x000000ff0800728c */ /* 0x008fc8000bf05070 */
[----:B------:R-:W-:Y:S02]  /*0070*/  UISETP.NE.AND.EX UP0, UPT, UR9, URZ, UPT, UP0 ;  /* 0x000000ff0900728c */ /* 0x000fe4000bf05300 */
[----:B----4-:R-:W-:Y:S02]  /*0080*/  ULOP3.LUT UR33, UR47, 0x1, URZ, 0xc0, !UPT ;  /* 0x000000012f217892 */ /* 0x010fe4000f8ec0ff */
[----:B------:R-:W-:Y:S01]  /*0090*/  ULOP3.LUT UR34, UR47, 0x1, URZ, 0x3c, !UPT ;  /* 0x000000012f227892 */ /* 0x000fe2000f8e3cff */
[----:B--2---:R-:W-:-:S05]  /*00a0*/  SHF.R.U32.HI R47, RZ, 0x5, R60 ;  /* 0x00000005ff2f7819 */ /* 0x004fca000001163c */
[----:B------:R-:W2:Y:S02]  /*00b0*/  SHFL.IDX PT, R0, R47, RZ, 0x1f ;  /* 0x00001fff2f007589 */ /* 0x000ea400000e0000 */
[----:B--2---:R-:W-:Y:S01]  /*00c0*/  R2UR UR25, R0 ;  /* 0x00000000001972ca */ /* 0x004fe200000e0000 */
[----:B-1----:R-:W-:-:S14]  /*00d0*/  BRA.U UP0, `(.L_x_0) ;  /* 0x0000000100307547 */ /* 0x002fdc000b800000 */
[----:B------:R-:W1:Y:S02]  /*00e0*/  LDCU.64 UR4, c[0x0][0x888] ;  /* 0x00011100ff0477ac */ /* 0x000e640008000a00 */
[----:B-1----:R-:W-:-:S04]  /*00f0*/  UISETP.NE.U32.AND UP0, UPT, UR4, URZ, UPT ;  /* 0x000000ff0400728c */ /* 0x002fc8000bf05070 */
[----:B------:R-:W-:-:S09]  /*0100*/  UISETP.NE.AND.EX UP0, UPT, UR5, URZ, UPT, UP0 ;  /* 0x000000ff0500728c */ /* 0x000fd2000bf05300 */
[----:B------:R-:W-:Y:S05]  /*0110*/  BRA.U !UP0, `(.L_x_1) ;  /* 0x0000000108147547 */ /* 0x000fea000b800000 */
[----:B------:R-:W1:Y:S01]  /*0120*/  LDC.64 R2, c[0x0][0x888] ;  /* 0x00022200ff027b82 */ /* 0x000e620000000a00 */
[----:B------:R-:W1:Y:S02]  /*0130*/  LDCU.64 UR4, c[0x0][0x358] ;  /* 0x00006b00ff0477ac */ /* 0x000e640008000a00 */
[----:B-1----:R1:W5:Y:S01]  /*0140*/  LDG.E R27, desc[UR4][R2.64] ;  /* 0x00000004021b7981 */ /* 0x002362000c1e1900 */
[----:B------:R-:W-:Y:S01]  /*0150*/  HFMA2 R46, -RZ, RZ, 0, 5.9604644775390625e-08 ;  /* 0x00000001ff2e7431 */ /* 0x000fe200000001ff */
[----:B------:R-:W-:Y:S05]  /*0160*/  BRA `(.L_x_0) ;  /* 0x00000000000c7947 */ /* 0x000fea0003800000 */
.L_x_1:
[----:B------:R-:W1:Y:S01]  /*0170*/  LDCU UR4, c[0x0][0x880] ;  /* 0x00011000ff0477ac */ /* 0x000e620008000800 */
[----:B------:R-:W-:Y:S01]  /*0180*/  HFMA2 R46, -RZ, RZ, 0, 5.9604644775390625e-08 ;  /* 0x00000001ff2e7431 */ /* 0x000fe200000001ff */
[----:B-1----:R-:W-:-:S07]  /*0190*/  MOV R27, UR4 ;  /* 0x00000004001b7c02 */ /* 0x002fce0008000f00 */
.L_x_0:
[----:B------:R-:W2:Y:S02]  /*01a0*/  LDCU.64 UR4, c[0x0][0x8b0] ;  /* 0x00011600ff0477ac */ /* 0x000ea40008000a00 */
[----:B--2---:R-:W-:-:S04]  /*01b0*/  UISETP.NE.U32.AND UP0, UPT, UR4, URZ, UPT ;  /* 0x000000ff0400728c */ /* 0x004fc8000bf05070 */
[----:B------:R-:W-:-:S09]  /*01c0*/  UISETP.NE.AND.EX UP0, UPT, UR5, URZ, UPT, UP0 ;  /* 0x000000ff0500728c */ /* 0x000fd2000bf05300 */
[----:B------:R-:W-:Y:S05]  /*01d0*/  BRA.U UP0, `(.L_x_2) ;  /* 0x0000000100287547 */ /* 0x000fea000b800000 */
[----:B------:R-:W2:Y:S02]  /*01e0*/  LDCU.64 UR4, c[0x0][0x8a8] ;  /* 0x00011500ff0477ac */ /* 0x000ea40008000a00 */
[----:B--2---:R-:W-:-:S04]  /*01f0*/  UISETP.NE.U32.AND UP0, UPT, UR4, URZ, UPT ;  /* 0x000000ff0400728c */ /* 0x004fc8000bf05070 */
[----:B------:R-:W-:-:S09]  /*0200*/  UISETP.NE.AND.EX UP0, UPT, UR5, URZ, UPT, UP0 ;  /* 0x000000ff0500728c */ /* 0x000fd2000bf05300 */
[----:B------:R-:W-:Y:S05]  /*0210*/  BRA.U !UP0, `(.L_x_3) ;  /* 0x0000000108107547 */ /* 0x000fea000b800000 */
[----:B------:R-:W2:Y:S01]  /*0220*/  LDC.64 R24, c[0x0][0x8a8] ;  /* 0x00022a00ff187b82 */ /* 0x000ea20000000a00 */
[----:B------:R-:W2:Y:S02]  /*0230*/  LDCU.64 UR4, c[0x0][0x358] ;  /* 0x00006b00ff0477ac */ /* 0x000ea40008000a00 */
[----:B--2---:R2:W5:Y:S01]  /*0240*/  LDG.E R24, desc[UR4][R24.64] ;  /* 0x0000000418187981 */ /* 0x004562000c1e1900 */
[----:B------:R-:W-:Y:S05]  /*0250*/  BRA `(.L_x_2) ;  /* 0x0000000000087947 */ /* 0x000fea0003800000 */
.L_x_3:
[----:B------:R-:W2:Y:S02]  /*0260*/  LDCU UR4, c[0x0][0x8a0] ;  /* 0x00011400ff0477ac */ /* 0x000ea40008000800 */
[----:B--2---:R-:W-:Y:S02]  /*0270*/  MOV R24, UR4 ;  /* 0x0000000400187c02 */ /* 0x004fe40008000f00 */
.L_x_2:
[----:B------:R-:W-:Y:S01]  /*0280*/  IMAD.U32 R0, RZ, RZ, UR25 ;  /* 0x00000019ff007e24 */ /* 0x000fe2000f8e00ff */
[----:B------:R-:W-:Y:S04]  /*0290*/  BSSY.RECONVERGENT B0, `(.L_x_4) ;  /* 0x000000c000007945 */ /* 0x000fe80003800200 */
[C---:B------:R-:W-:Y:S02]  /*02a0*/  ISETP.NE.OR P2, PT, R0.reuse, 0x1, !P1 ;  /* 0x000000010000780c */ /* 0x040fe40004f45670 */
[----:B------:R-:W-:-:S11]  /*02b0*/  ISETP.NE.OR P0, PT, R0, 0x3, !P1 ;  /* 0x000000030000780c */ /* 0x000fd60004f05670 */
[----:B------:R-:W-:Y:S05]  /*02c0*/  @P2 BRA `(.L_x_5) ;  /* 0x0000000000202947 */ /* 0x000fea0003800000 */
[----:B------:R-:W3:Y:S02]  /*02d0*/  LDCU.64 UR4, c[0x0][0x348] ;  /* 0x00006900ff0477ac */ /* 0x000ee40008000a00 */
[----:B---3--:R-:W-:Y:S02]  /*02e0*/  UIADD3 UR6, UP1, UPT, UR4, 0x80, URZ ;  /* 0x0000008004067890 */ /* 0x008fe4000ff3e0ff */
[----:B------:R-:W-:Y:S02]  /*02f0*/  UIADD3 UR4, UP0, UPT, UR4, 0x180, URZ ;  /* 0x0000018004047890 */ /* 0x000fe4000ff1e0ff */
[----:B------:R-:W-:Y:S02]  /*0300*/  UIADD3.X UR7, UPT, UPT, URZ, UR5, URZ, UP1, !UPT ;  /* 0x00000005ff077290 */ /* 0x000fe40008ffe4ff */
[----:B------:R-:W-:-:S07]  /*0310*/  UIADD3.X UR5, UPT, UPT, URZ, UR5, URZ, UP0, !UPT ;  /* 0x00000005ff057290 */ /* 0x000fce00087fe4ff */
[----:B------:R3:W-:Y:S02]  /*0320*/  UTMACCTL.PF [UR6] ;  /* 0x00000000060079b9 */ /* 0x0007e40008040000 */
[----:B------:R3:W-:Y:S02]  /*0330*/  UTMACCTL.PF [UR4] ;  /* 0x00000000040079b9 */ /* 0x0007e40008040000 */
[----:B---3--:R-:W-:Y:S01]  /*0340*/  NOP ;  /* 0x0000000000007918 */ /* 0x008fe20000000000 */
.L_x_5:
[----:B------:R-:W-:Y:S05]  /*0350*/  BSYNC.RECONVERGENT B0 ;  /* 0x0000000000007941 */ /* 0x000fea0003800200 */
.L_x_4:
[----:B------:R-:W-:Y:S04]  /*0360*/  BSSY.RECONVERGENT B0, `(.L_x_6) ;  /* 0x000000a000007945 */ /* 0x000fe80003800200 */
        /* <DEDUP_REMOVED lines=9> */
.L_x_7:
[----:B------:R-:W-:Y:S05]  /*0400*/  BSYNC.RECONVERGENT B0 ;  /* 0x0000000000007941 */ /* 0x000fea0003800200 */
.L_x_6:
[----:B------:R-:W3:Y:S01]  /*0410*/  LDCU.64 UR4, c[0x0][0x888] ;  /* 0x00011100ff0477ac */ /* 0x000ee20008000a00 */
[----:B------:R-:W-:Y:S02]  /*0420*/  UISETP.EQ.U32.AND UP1, UPT, UR8, URZ, UPT ;  /* 0x000000ff0800728c */ /* 0x000fe4000bf22070 */
[----:B------:R-:W-:Y:S02]  /*0430*/  UPLOP3.LUT UP3, UPT, UPT, UPT, UPT, 0x80, 0x8 ;  /* 0x000000000008789c */ /* 0x000fe40003f6f070 */
[----:B---3--:R-:W-:-:S04]  /*0440*/  UISETP.NE.U32.AND UP0, UPT, UR4, URZ, UPT ;  /* 0x000000ff0400728c */ /* 0x008fc8000bf05070 */
[----:B------:R-:W-:-:S04]  /*0450*/  UISETP.NE.AND.EX UP0, UPT, UR5, URZ, UPT, UP0 ;  /* 0x000000ff0500728c */ /* 0x000fc8000bf05300 */
[----:B------:R-:W-:-:S04]  /*0460*/  UISETP.EQ.OR.EX UP2, UPT, UR9, URZ, !UP0, UP1 ;  /* 0x000000ff0900728c */ /* 0x000fc8000c742710 */
[----:B------:R-:W-:-:S06]  /*0470*/  UP2UR UR4, UPR, URZ, 0x4 ;  /* 0x00000004ff047883 */ /* 0x000fcc0008000000 */
[----:B------:R-:W-:Y:S01]  /*0480*/  MOV R51, UR4 ;  /* 0x0000000400337c02 */ /* 0x000fe20008000f00 */
[----:B------:R-:W-:Y:S06]  /*0490*/  BRA.U !UP2, `(.L_x_8) ;  /* 0x000000010a207547 */ /* 0x000fec000b800000 */
[----:B------:R-:W-:Y:S01]  /*04a0*/  UISETP.NE.U32.AND UP1, UPT, UR8, URZ, UPT ;  /* 0x000000ff0800728c */ /* 0x000fe2000bf25070 */
[----:B-----5:R-:W-:Y:S01]  /*04b0*/  FSETP.NEU.AND P0, PT, R27, RZ, PT ;  /* 0x000000ff1b00720b */ /* 0x020fe20003f0d000 */
[----:B------:R-:W-:Y:S02]  /*04c0*/  USEL UR4, URZ, 0xffffffff, UP0 ;  /* 0xffffffffff047887 */ /* 0x000fe40008000000 */
[----:B------:R-:W-:-:S10]  /*04d0*/  UISETP.NE.AND.EX UP1, UPT, UR9, URZ, UPT, UP1 ;  /* 0x000000ff0900728c */ /* 0x000fd4000bf25310 */
[----:B------:R-:W-:Y:S01]  /*04e0*/  VOTEU.ANY UP0, P0 ;  /* 0x0000000000ff7886 */ /* 0x000fe20000000100 */
[----:B------:R-:W-:-:S04]  /*04f0*/  @!UP1 USEL UR4, URZ, 0xffffffff, UP0 ;  /* 0xffffffffff049887 */ /* 0x000fc80008000000 */
[----:B------:R-:W-:-:S04]  /*0500*/  ULOP3.LUT UR4, UR4, 0x1, URZ, 0xc0, !UPT ;  /* 0x0000000104047892 */ /* 0x000fc8000f8ec0ff */
[----:B------:R-:W-:-:S11]  /*0510*/  UISETP.NE.U32.AND UP3, UPT, UR4, 0x1, UPT ;  /* 0x000000010400788c */ /* 0x000fd6000bf65070 */
.L_x_8:
[----:B------:R-:W3:Y:S01]  /*0520*/  SHFL.IDX PT, R0, R47, RZ, 0x1f ;  /* 0x00001fff2f007589 */ /* 0x000ee200000e0000 */
[----:B------:R-:W-:-:S04]  /*0530*/  UISETP.NE.AND UP0, UPT, UR25, 0x2, UPT ;  /* 0x000000021900788c */ /* 0x000fc8000bf05270 */
[----:B------:R-:W-:Y:S02]  /*0540*/  UISETP.EQ.AND UP1, UPT, UR33, URZ, !UP0 ;  /* 0x000000ff2100728c */ /* 0x000fe4000c722270 */
[----:B------:R-:W-:-:S04]  /*0550*/  USEL UR46, URZ, 0x1, UP0 ;  /* 0x00000001ff2e7887 */ /* 0x000fc80008000000 */
[----:B------:R-:W-:Y:S02]  /*0560*/  PLOP3.LUT P3, PT, P1, PT, UP1, 0x80, 0x8 ;  /* 0x000000000008781c */ /* 0x000fe40000f6f018 */
[----:B---3--:R-:W-:-:S13]  /*0570*/  ISETP.NE.AND P0, PT, R0, RZ, PT ;  /* 0x000000ff0000720c */ /* 0x008fda0003f05270 */
[----:B------:R-:W-:Y:S05]  /*0580*/  @P0 BRA `(.L_x_9) ;  /* 0x0000000400100947 */ /* 0x000fea0003800000 */
[----:B------:R-:W-:Y:S01]  /*0590*/  ELECT P0, URZ, PT ;  /* 0x0000000000ff782f */ /* 0x000fe20003800000 */
[----:B------:R-:W-:-:S12]  /*05a0*/  BSSY.RECONVERGENT B0, `(.L_x_9) ;  /* 0x0000042000007945 */ /* 0x000fd80003800200 */
[----:B------:R-:W-:Y:S05]  /*05b0*/  @!P0 BRA `(.L_x_10) ;  /* 0x0000000400008947 */ /* 0x000fea0003800000 */
[----:B------:R-:W-:Y:S01]  /*05c0*/  UMOV UR4, 0x400 ;  /* 0x0000040000047882 */ /* 0x000fe20000000000 */
[----:B------:R-:W-:Y:S01]  /*05d0*/  UMOV UR8, 0x1 ;  /* 0x0000000100087882 */ /* 0x000fe20000000000 */
[----:B------:R-:W-:Y:S01]  /*05e0*/  UMOV UR6, 0x2 ;  /* 0x0000000200067882 */ /* 0x000fe20000000000 */
[----:B------:R-:W-:Y:S02]  /*05f0*/  ULEA UR4, UR47, UR4, 0x18 ;  /* 0x000000042f047291 */ /* 0x000fe4000f8ec0ff */
[----:B------:R-:W-:-:S04]  /*0600*/  UIADD3 UR8, UPT, UPT, -UR8, 0x100000, URZ ;  /* 0x0010000008087890 */ /* 0x000fc8000fffe1ff */
[----:B------:R-:W-:Y:S02]  /*0610*/  USHF.L.U32 UR9, UR8, 0xb, URZ ;  /* 0x0000000b08097899 */ /* 0x000fe400080006ff */
[----:B------:R-:W-:Y:S02]  /*0620*/  USHF.L.U32 UR8, UR8, 0x1, URZ ;  /* 0x0000000108087899 */ /* 0x000fe400080006ff */
[----:B------:R-:W-:-:S04]  /*0630*/  UIADD3 UR6, UPT, UPT, -UR6, 0x100000, URZ ;  /* 0x0010000006067890 */ /* 0x000fc8000fffe1ff */
[----:B------:R-:W-:Y:S02]  /*0640*/  USHF.L.U32 UR7, UR6, 0xb, URZ ;  /* 0x0000000b06077899 */ /* 0x000fe400080006ff */
[----:B------:R-:W-:Y:S01]  /*0650*/  USHF.L.U32 UR6, UR6, 0x1, URZ ;  /* 0x0000000106067899 */ /* 0x000fe200080006ff */
[----:B------:R-:W3:Y:S03]  /*0660*/  FENCE.VIEW.ASYNC.S ;  /* 0x00000000000073c6 */ /* 0x000ee60000000000 */
[----:B---3--:R3:W4:Y:S08]  /*0670*/  SYNCS.EXCH.64 URZ, [UR4], UR8 ;  /* 0x0000000804ff75b2 */ /* 0x0087300008000100 */
[----:B------:R3:W1:Y:S01]  /*0680*/  SYNCS.EXCH.64 URZ, [UR4+0xd0], UR6 ;  /* 0x0000d00604ff75b2 */ /* 0x0006620008000100 */
        /* <DEDUP_REMOVED lines=49> */
[----:B------:R3:W1:Y:S02]  /*09a0*/  SYNCS.EXCH.64 URZ, [UR4+0x198], UR6 ;  /* 0x0001980604ff75b2 */ /* 0x0006640008000100 */
[----:B---34-:R-:W-:Y:S01]  /*09b0*/  NOP ;  /* 0x0000000000007918 */ /* 0x018fe20000000000 */
.L_x_10:
[----:B------:R-:W-:Y:S05]  /*09c0*/  BSYNC.RECONVERGENT B0 ;  /* 0x0000000000007941 */ /* 0x000fea0003800200 */
.L_x_9:
[----:B------:R-:W3:Y:S01]  /*09d0*/  SHFL.IDX PT, R0, R47, RZ, 0x1f ;  /* 0x00001fff2f007589 */ /* 0x000ee200000e0000 */
[----:B------:R-:W-:Y:S01]  /*09e0*/  NOP ;  /* 0x0000000000007918 */ /* 0x000fe20000000000 */
[----:B---3--:R-:W-:-:S13]  /*09f0*/  ISETP.NE.AND P0, PT, R0, 0x1, PT ;  /* 0x000000010000780c */ /* 0x008fda0003f05270 */
[----:B------:R-:W-:Y:S05]  /*0a00*/  @P0 BRA `(.L_x_11) ;  /* 0x0000000000540947 */ /* 0x000fea0003800000 */
        /* <DEDUP_REMOVED lines=10> */
[----:B------:R-:W-:Y:S01]  /*0ab0*/  ELECT P0, URZ, PT ;  /* 0x0000000000ff782f */ /* 0x000fe20003800000 */
[----:B------:R-:W3:Y:S02]  /*0ac0*/  FENCE.VIEW.ASYNC.S ;  /* 0x00000000000073c6 */ /* 0x000ee40000000000 */
[----:B---3--:R3:W4:Y:S08]  /*0ad0*/  SYNCS.EXCH.64 URZ, [UR4+0x1a0], UR8 ;  /* 0x0001a00804ff75b2 */ /* 0x0087300008000100 */
[----:B------:R3:W1:Y:S01]  /*0ae0*/  SYNCS.EXCH.64 URZ, [UR4+0x1c0], UR6 ;  /* 0x0001c00604ff75b2 */ /* 0x0006620008000100 */
[----:B------:R3:W1:Y:S01]  /*0af0*/  SYNCS.EXCH.64 URZ, [UR4+0x1a8], UR8 ;  /* 0x0001a80804ff75b2 */ /* 0x0006620008000100 */
[----:B------:R3:W1:Y:S01]  /*0b00*/  SYNCS.EXCH.64 URZ, [UR4+0x1c8], UR6 ;  /* 0x0001c80604ff75b2 */ /* 0x0006620008000100 */
[----:B------:R3:W1:Y:S01]  /*0b10*/  SYNCS.EXCH.64 URZ, [UR4+0x1b0], UR8 ;  /* 0x0001b00804ff75b2 */ /* 0x0006620008000100 */
[----:B------:R3:W1:Y:S01]  /*0b20*/  SYNCS.EXCH.64 URZ, [UR4+0x1d0], UR6 ;  /* 0x0001d00604ff75b2 */ /* 0x0006620008000100 */
[----:B------:R3:W1:Y:S01]  /*0b30*/  SYNCS.EXCH.64 URZ, [UR4+0x1b8], UR8 ;  /* 0x0001b80804ff75b2 */ /* 0x0006620008000100 */
[----:B------:R3:W1:Y:S01]  /*0b40*/  SYNCS.EXCH.64 URZ, [UR4+0x1d8], UR6 ;  /* 0x0001d80604ff75b2 */ /* 0x0006620008000100 */
[----:B------:R-:W-:Y:S01]  /*0b50*/  NOP ;  /* 0x0000000000007918 */ /* 0x000fe20000000000 */
.L_x_11:
[----:B------:R-:W2:Y:S01]  /*0b60*/  SHFL.IDX PT, R0, R47, RZ, 0x1f ;  /* 0x00001fff2f007589 */ /* 0x000ea200000e0000 */
[----:B------:R-:W-:Y:S01]  /*0b70*/  NOP ;  /* 0x0000000000007918 */ /* 0x000fe20000000000 */
[----:B--2---:R-:W-:-:S13]  /*0b80*/  ISETP.NE.AND P0, PT, R0, 0x3, PT ;  /* 0x000000030000780c */ /* 0x004fda0003f05270 */
[----:B------:R-:W-:Y:S05]  /*0b90*/  @P0 BRA `(.L_x_12) ;  /* 0x00000000002c0947 */ /* 0x000fea0003800000 */
[----:B---3--:R-:W-:Y:S01]  /*0ba0*/  UMOV UR6, 0x400 ;  /* 0x0000040000067882 */ /* 0x008fe20000000000 */
[----:B------:R-:W-:Y:S01]  /*0bb0*/  UMOV UR4, 0x20 ;  /* 0x0000002000047882 */ /* 0x000fe20000000000 */
[----:B------:R-:W-:Y:S02]  /*0bc0*/  ULEA UR6, UR47, UR6, 0x18 ;  /* 0x000000062f067291 */ /* 0x000fe4000f8ec0ff */
[----:B------:R-:W-:-:S04]  /*0bd0*/  UIADD3 UR4, UPT, UPT, -UR4, 0x100000, URZ ;  /* 0x0010000004047890 */ /* 0x000fc8000fffe1ff */
[----:B------:R-:W-:Y:S02]  /*0be0*/  USHF.L.U32 UR5, UR4, 0xb, URZ ;  /* 0x0000000b04057899 */ /* 0x000fe400080006ff */
[----:B------:R-:W-:Y:S01]  /*0bf0*/  USHF.L.U32 UR4, UR4, 0x1, URZ ;  /* 0x0000000104047899 */ /* 0x000fe200080006ff */
[----:B------:R-:W-:Y:S01]  /*0c00*/  ELECT P0, URZ, PT ;  /* 0x0000000000ff782f */ /* 0x000fe20003800000 */
[----:B------:R-:W2:Y:S10]  /*0c10*/  FENCE.VIEW.ASYNC.S ;  /* 0x00000000000073c6 */ /* 0x000eb40000000000 */
[----:B--2---:R2:W3:Y:S01]  /*0c20*/  SYNCS.EXCH.64 URZ, [UR6+0x1e0], UR4 ;  /* 0x0001e00406ff75b2 */ /* 0x0044e20008000100 */
[----:B------:R2:W1:Y:S01]  /*0c30*/  SYNCS.EXCH.64 URZ, [UR6+0x1e8], UR4 ;  /* 0x0001e80406ff75b2 */ /* 0x0004620008000100 */
[----:B------:R-:W-:Y:S01]  /*0c40*/  NOP ;  /* 0x0000000000007918 */ /* 0x000fe20000000000 */
.L_x_12:
[----:B------:R-:W4:Y:S01]  /*0c50*/  SHFL.IDX PT, R0, R47, RZ, 0x1f ;  /* 0x00001fff2f007589 */ /* 0x000f2200000e0000 */
[----:B------:R-:W-:Y:S01]  /*0c60*/  NOP ;  /* 0x0000000000007918 */ /* 0x000fe20000000000 */
[----:B----4-:R-:W-:-:S13]  /*0c70*/  ISETP.NE.AND P0, PT, R0, 0x4, PT ;  /* 0x000000040000780c */ /* 0x010fda0003f05270 */
[----:B------:R-:W-:Y:S05]  /*0c80*/  @P0 BRA `(.L_x_13) ;  /* 0x0000000000480947 */ /* 0x000fea0003800000 */
[----:B--23--:R-:W-:Y:S01]  /*0c90*/  UMOV UR4, 0x3a0 ;  /* 0x000003a000047882 */ /* 0x00cfe20000000000 */
[----:B------:R-:W-:Y:S01]  /*0ca0*/  UMOV UR6, 0x400 ;  /* 0x0000040000067882 */ /* 0x000fe20000000000 */
[----:B------:R-:W-:Y:S01]  /*0cb0*/  USEL UR4, UR4, 0x320, UP3 ;  /* 0x0000032004047887 */ /* 0x000fe20009800000 */
        /* <DEDUP_REMOVED lines=9> */
[----:B------:R-:W2:Y:S02]  /*0d50*/  FENCE.VIEW.ASYNC.S ;  /* 0x00000000000073c6 */ /* 0x000ea40000000000 */
[----:B--2---:R4:W2:Y:S08]  /*0d60*/  SYNCS.EXCH.64 URZ, [UR6+0x1f0], UR8 ;  /* 0x0001f00806ff75b2 */ /* 0x0048b00008000100 */
[----:B------:R4:W3:Y:S01]  /*0d70*/  SYNCS.EXCH.64 URZ, [UR6+0x200], UR4 ;  /* 0x0002000406ff75b2 */ /* 0x0008e20008000100 */
[----:B------:R4:W1:Y:S01]  /*0d80*/  SYNCS.EXCH.64 URZ, [UR6+0x1f8], UR8 ;  /* 0x0001f80806ff75b2 */ /* 0x0008620008000100 */
[----:B------:R4:W1:Y:S02]  /*0d90*/  SYNCS.EXCH.64 URZ, [UR6+0x208], UR4 ;  /* 0x0002080406ff75b2 */ /* 0x0008640008000100 */
[----:B----4-:R-:W-:Y:S01]  /*0da0*/  NOP ;  /* 0x0000000000007918 */ /* 0x010fe20000000000 */
.L_x_13:
[----:B------:R-:W4:Y:S01]  /*0db0*/  SHFL.IDX PT, R0, R47, RZ, 0x1f ;  /* 0x00001fff2f007589 */ /* 0x000f2200000e0000 */
[----:B------:R-:W-:Y:S01]  /*0dc0*/  NOP ;  /* 0x0000000000007918 */ /* 0x000fe20000000000 */
[----:B----4-:R-:W-:-:S13]  /*0dd0*/  ISETP.NE.AND P0, PT, R0, 0x5, PT ;  /* 0x000000050000780c */ /* 0x010fda0003f05270 */
[----:B------:R-:W-:Y:S05]  /*0de0*/  @P0 BRA `(.L_x_14) ;  /* 0x0000000000540947 */ /* 0x000fea0003800000 */
[----:B--23--:R-:W-:Y:S01]  /*0df0*/  UMOV UR4, 0x400 ;  /* 0x0000040000047882 */ /* 0x00cfe20000000000 */
        /* <DEDUP_REMOVED lines=14> */
[----:B------:R4:W1:Y:S01]  /*0ee0*/  SYNCS.EXCH.64 URZ, [UR4+0x238], UR8 ;  /* 0x0002380804ff75b2 */ /* 0x0008620008000100 */
[----:B------:R4:W1:Y:S01]  /*0ef0*/  SYNCS.EXCH.64 URZ, [UR4+0x220], UR6 ;  /* 0x0002200604ff75b2 */ /* 0x0008620008000100 */
[----:B------:R4:W1:Y:S01]  /*0f00*/  SYNCS.EXCH.64 URZ, [UR4+0x240], UR8 ;  /* 0x0002400804ff75b2 */ /* 0x0008620008000100 */
[----:B------:R4:W1:Y:S01]  /*0f10*/  SYNCS.EXCH.64 URZ, [UR4+0x228], UR6 ;  /* 0x0002280604ff75b2 */ /* 0x0008620008000100 */
[----:B------:R4:W1:Y:S02]  /*0f20*/  SYNCS.EXCH.64 URZ, [UR4+0x248], UR8 ;  /* 0x0002480804ff75b2 */ /* 0x0008640008000100 */
[----:B----4-:R-:W-:Y:S01]  /*0f30*/  NOP ;  /* 0x0000000000007918 */ /* 0x010fe20000000000 */
.L_x_14:
[----:B------:R-:W4:Y:S01]  /*0f40*/  SHFL.IDX PT, R0, R47, RZ, 0x1f ;  /* 0x00001fff2f007589 */ /* 0x000f2200000e0000 */
[----:B------:R-:W-:Y:S01]  /*0f50*/  ISETP.NE.OR P1, PT, RZ, UR25, !P1 ;  /* 0x00000019ff007c0c */ /* 0x000fe2000cf25670 */
[----:B------:R-:W-:Y:S01]  /*0f60*/  NOP ;  /* 0x0000000000007918 */ /* 0x000fe20000000000 */
[----:B----4-:R-:W-:-:S13]  /*0f70*/  ISETP.NE.AND P0, PT, R0, 0x3, PT ;  /* 0x000000030000780c */ /* 0x010fda0003f05270 */
[----:B------:R-:W-:Y:S05]  /*0f80*/  @P0 BRA `(.L_x_15) ;  /* 0x0000000000340947 */ /* 0x000fea0003800000 */
[----:B--23--:R-:W-:Y:S01]  /*0f90*/  UMOV UR4, 0x400 ;  /* 0x0000040000047882 */ /* 0x00cfe20000000000 */
[----:B------:R-:W-:Y:S01]  /*0fa0*/  UMOV UR6, 0x20 ;  /* 0x0000002000067882 */ /* 0x000fe20000000000 */
[----:B------:R-:W-:Y:S02]  /*0fb0*/  ULEA UR4, UR47, UR4, 0x18 ;  /* 0x000000042f047291 */ /* 0x000fe4000f8ec0ff */
[----:B------:R-:W-:-:S04]  /*0fc0*/  UIADD3 UR6, UPT, UPT, -UR6, 0x100000, URZ ;  /* 0x0010000006067890 */ /* 0x000fc8000fffe1ff */
[----:B------:R-:W-:Y:S02]  /*0fd0*/  USHF.L.U32 UR7, UR6, 0xb, URZ ;  /* 0x0000000b06077899 */ /* 0x000fe400080006ff */
[----:B------:R-:W-:Y:S01]  /*0fe0*/  USHF.L.U32 UR6, UR6, 0x1, URZ ;  /* 0x0000000106067899 */ /* 0x000fe200080006ff */
[----:B------:R-:W-:Y:S01]  /*0ff0*/  ELECT P0, URZ, PT ;  /* 0x0000000000ff782f */ /* 0x000fe20003800000 */
[----:B------:R-:W2:Y:S10]  /*1000*/  FENCE.VIEW.ASYNC.S ;  /* 0x00000000000073c6 */ /* 0x000eb40000000000 */
[----:B--2---:R4:W2:Y:S01]  /*1010*/  SYNCS.EXCH.64 URZ, [UR4+0x250], UR6 ;  /* 0x0002500604ff75b2 */ /* 0x0048a20008000100 */
[----:B------:R4:W3:Y:S01]  /*1020*/  SYNCS.EXCH.64 URZ, [UR4+0x260], UR6 ;  /* 0x0002600604ff75b2 */ /* 0x0008e20008000100 */
[----:B------:R4:W1:Y:S01]  /*1030*/  SYNCS.EXCH.64 URZ, [UR4+0x258], UR6 ;  /* 0x0002580604ff75b2 */ /* 0x0008620008000100 */
[----:B------:R4:W1:Y:S02]  /*1040*/  SYNCS.EXCH.64 URZ, [UR4+0x268], UR6 ;  /* 0x0002680604ff75b2 */ /* 0x0008640008000100 */
[----:B----4-:R-:W-:Y:S01]  /*1050*/  NOP ;  /* 0x0000000000007918 */ /* 0x010fe20000000000 */
.L_x_15:
[----:B------:R-:W-:Y:S01]  /*1060*/  VOTEU.ALL UP0, P1 ;  /* 0x0000000000ff7886 */ /* 0x000fe20000800000 */
[----:B--23--:R-:W-:Y:S01]  /*1070*/  UMOV UR4, 0x20 ;  /* 0x0000002000047882 */ /* 0x00cfe20000000000 */
[----:B------:R-:W2:Y:S01]  /*1080*/  LDCU UR7, c[0x0][0x36c] ;  /* 0x00006d80ff0777ac */ /* 0x000ea20008000800 */
[----:B------:R-:W-:Y:S01]  /*1090*/  NOP ;  /* 0x0000000000007918 */ /* 0x000fe20000000000 */
[----:B------:R-:W-:Y:S01]  /*10a0*/  LOP3.LUT R0, R60, 0x1f, RZ, 0xc0, !PT ;  /* 0x0000001f3c007812 */ /* 0x000fe200078ec0ff */
[----:B------:R-:W-:Y:S01]  /*10b0*/  @!UP0 UMOV UR6, 0x400 ;  /* 0x0000040000068882 */ /* 0x000fe20000000000 */
[----:B------:R-:W-:-:S04]  /*10c0*/  @!UP0 UIADD3 UR4, UPT, UPT, -UR4, 0x100000, URZ ;  /* 0x0010000004048890 */ /* 0x000fc8000fffe1ff */
[----:B------:R-:W-:Y:S02]  /*10d0*/  @!UP0 USHF.L.U32 UR5, UR4, 0xb, URZ ;  /* 0x0000000b04058899 */ /* 0x000fe400080006ff */
[----:B------:R-:W-:Y:S02]  /*10e0*/  @!UP0 USHF.L.U32 UR4, UR4, 0x1, URZ ;  /* 0x0000000104048899 */ /* 0x000fe400080006ff */
[----:B------:R-:W-:Y:S01]  /*10f0*/  @!UP0 ULEA UR6, UR47, UR6, 0x18 ;  /* 0x000000062f068291 */ /* 0x000fe2000f8ec0ff */
[----:B------:R-:W-:Y:S01]  /*1100*/  VOTEU.ALL UP0, P1 ;  /* 0x0000000000ff7886 */ /* 0x000fe20000800000 */
[----:B------:R-:W-:Y:S02]  /*1110*/  UISETP.NE.AND UP4, UPT, UR25, URZ, UPT ;  /* 0x000000ff1900728c */ /* 0x000fe4000bf85270 */
[----:B--2---:R-:W-:Y:S01]  /*1120*/  UISETP.EQ.U32.AND UP5, UPT, UR7, 0x1, UPT ;  /* 0x000000010700788c */ /* 0x004fe2000bfa2070 */
[----:B------:R-:W2:Y:S07]  /*1130*/  FENCE.VIEW.ASYNC.S ;  /* 0x00000000000073c6 */ /* 0x000eae0000000000 */
[----:B--2---:R2:W3:Y:S01]  /*1140*/  @!UP0 SYNCS.EXCH.64 URZ, [UR6+0x270], UR4 ;  /* 0x0002700406ff85b2 */ /* 0x0044e20008000100 */
[----:B------:R-:W-:Y:S05]  /*1150*/  BRA.U !UP5, `(.L_x_16) ;  /* 0x000000010d087547 */ /* 0x000fea000b800000 */
[----:B-1-3--:R-:W-:Y:S01]  /*1160*/  UCGABAR_ARV ;  /* 0x00000000000079c7 */ /* 0x00afe20008000000 */
[----:B------:R-:W-:Y:S05]  /*1170*/  BRA `(.L_x_17) ;  /* 0x0000000000047947 */ /* 0x000fea0003800000 */
.L_x_16:
[----:B-1-3--:R-:W-:Y:S01]  /*1180*/  NOP ;  /* 0x0000000000007918 */ /* 0x00afe20000000000 */
.L_x_17:
[----:B------:R-:W1:Y:S01]  /*1190*/  S2UR UR20, SR_CTAID.X ;  /* 0x00000000001479c3 */ /* 0x000e620000002500 */
[----:B------:R-:W-:-:S05]  /*11a0*/  CS2R.32 R50, SR_CgaSize ;  /* 0x0000000000327805 */ /* 0x000fca0000008a00 */
[----:B------:R-:W-:-:S05]  /*11b0*/  IMAD R50, R50, -0xa0, RZ ;  /* 0xffffff6032327824 */ /* 0x000fca00078e02ff */
[----:B--2---:R-:W-:-:S14]  /*11c0*/  R2UR UR5, R50 ;  /* 0x00000000320572ca */ /* 0x004fdc00000e0000 */
[----:B------:R-:W2:Y:S01]  /*11d0*/  LDCU UR5, c[0x0][UR5+0x2b0] ;  /* 0x00005600050577ac */ /* 0x000ea20008000800 */
[----:B------:R-:W-:-:S05]  /*11e0*/  CS2R.32 R50, SR_CgaSize ;  /* 0x0000000000327805 */ /* 0x000fca0000008a00 */
[----:B------:R-:W-:-:S05]  /*11f0*/  IMAD R50, R50, -0xa0, RZ ;  /* 0xffffff6032327824 */ /* 0x000fca00078e02ff */
[----:B------:R-:W-:-:S14]  /*1200*/  R2UR UR4, R50 ;  /* 0x00000000320472ca */ /* 0x000fdc00000e0000 */
[----:B------:R-:W3:Y:S01]  /*1210*/  LDCU UR4, c[0x0][UR4+0x2b4] ;  /* 0x00005680040477ac */ /* 0x000ee20008000800 */
[----:B------:R-:W4:Y:S01]  /*1220*/  S2UR UR7, SR_CTAID.Y ;  /* 0x00000000000779c3 */ /* 0x000f220000002600 */
[----:B------:R-:W-:-:S05]  /*1230*/  CS2R.32 R50, SR_CgaSize ;  /* 0x0000000000327805 */ /* 0x000fca0000008a00 */
[----:B------:R-:W-:-:S05]  /*1240*/  IMAD R50, R50, -0xa0, RZ ;  /* 0xffffff6032327824 */ /* 0x000fca00078e02ff */
[----:B------:R-:W-:-:S14]  /*1250*/  R2UR UR8, R50 ;  /* 0x00000000320872ca */ /* 0x000fdc00000e0000 */
[----:B------:R-:W3:Y:S01]  /*1260*/  LDCU UR8, c[0x0][UR8+0x2a0] ;  /* 0x00005400080877ac */ /* 0x000ee20008000800 */
[----:B------:R-:W3:Y:S01]  /*1270*/  LDCU UR21, c[0x0][0xb24] ;  /* 0x00016480ff1577ac */ /* 0x000ee20008000800 */
[----:B------:R-:W1:Y:S01]  /*1280*/  S2UR UR36, SR_CTAID.Z ;  /* 0x00000000002479c3 */ /* 0x000e620000002700 */
[----:B------:R-:W-:-:S05]  /*1290*/  CS2R.32 R50, SR_CgaSize ;  /* 0x0000000000327805 */ /* 0x000fca0000008a00 */
[----:B------:R-:W-:-:S05]  /*12a0*/  IMAD R50, R50, -0xa0, RZ ;  /* 0xffffff6032327824 */ /* 0x000fca00078e02ff */
[----:B------:R-:W-:-:S14]  /*12b0*/  R2UR UR63, R50 ;  /* 0x00000000323f72ca */ /* 0x000fdc00000e0000 */
[----:B------:R-:W3:Y:S01]  /*12c0*/  LDCU UR63, c[0x0][UR63+0x2a4] ;  /* 0x000054803f3f77ac */ /* 0x000ee20008000800 */
[----:B------:R-:W-:Y:S02]  /*12d0*/  UISETP.GT.U32.AND UP0, UPT, UR33, 0xffff, UPT ;  /* 0x0000ffff2100788c */ /* 0x000fe4000bf04070 */
[----:B------:R-:W-:Y:S01]  /*12e0*/  USHF.L.U32 UR27, UR47, 0x9, URZ ;  /* 0x000000092f1b7899 */ /* 0x000fe200080006ff */
[----:B-1----:R-:W-:Y:S01]  /*12f0*/  I2FP.F32.U32 R3, UR20 ;  /* 0x0000001400037c45 */ /* 0x002fe20008201000 */
[----:B------:R-:W-:Y:S01]  /*1300*/  UMOV UR30, 0x5 ;  /* 0x00000005001e7882 */ /* 0x000fe20000000000 */
[----:B------:R-:W1:Y:S03]  /*1310*/  LDCU UR45, c[0x0][0xb24] ;  /* 0x00016480ff2d77ac */ /* 0x000e660008000800 */
[----:B--2---:R-:W-:Y:S01]  /*1320*/  FMUL R3, R3, UR5 ;  /* 0x0000000503037c20 */ /* 0x004fe20008400000 */
[----:B------:R-:W2:Y:S01]  /*1330*/  LDCU UR29, c[0x0][0xb30] ;  /* 0x00016600ff1d77ac */ /* 0x000ea20008000800 */
[----:B----4-:R-:W-:Y:S01]  /*1340*/  I2FP.F32.U32 R2, UR7 ;  /* 0x0000000700027c45 */ /* 0x010fe20008201000 */
[----:B------:R-:W-:-:S03]  /*1350*/  USHF.L.U32 UR44, UR20, 0x6, URZ ;  /* 0x00000006142c7899 */ /* 0x000fc600080006ff */
[----:B------:R-:W4:Y:S01]  /*1360*/  F2I.U32.TRUNC.NTZ R3, R3 ;  /* 0x0000000300037305 */ /* 0x000f22000020f000 */
[----:B------:R-:W-:Y:S01]  /*1370*/  USEL UR26, UR33, 0xffff, !UP0 ;  /* 0x0000ffff211a7887 */ /* 0x000fe2000c000000 */
[----:B---3--:R-:W-:Y:S01]  /*1380*/  FMUL R2, R2, UR4 ;  /* 0x0000000402027c20 */ /* 0x008fe20008400000 */
[----:B------:R-:W-:Y:S01]  /*1390*/  UISETP.GE.AND UP2, UPT, UR21, 0x1, UPT ;  /* 0x000000011500788c */ /* 0x000fe2000bf46270 */
[----:B------:R-:W-:-:S04]  /*13a0*/  UMOV UR24, UR7 ;  /* 0x0000000700187c82 */ /* 0x000fc80008000000 */
[----:B------:R-:W3:Y:S01]  /*13b0*/  F2I.U32.TRUNC.NTZ R2, R2 ;  /* 0x0000000200027305 */ /* 0x000ee2000020f000 */
[----:B----4-:R-:W-:Y:S02]  /*13c0*/  R2UR UR4, R3 ;  /* 0x00000000030472ca */ /* 0x010fe400000e0000 */
[----:B------:R-:W-:Y:S02]  /*13d0*/  PRMT R3, RZ, 0x7610, R3 ;  /* 0x00007610ff037816 */ /* 0x000fe40000000003 */
[----:B---3--:R-:W-:Y:S02]  /*13e0*/  R2UR UR6, R2 ;  /* 0x00000000020672ca */ /* 0x008fe400000e0000 */
[----:B------:R-:W-:-:S07]  /*13f0*/  PRMT R2, RZ, 0x7610, R2 ;  /* 0x00007610ff027816 */ /* 0x000fce0000000002 */
[----:B------:R-:W-:-:S04]  /*1400*/  UIADD3 UR5, UPT, UPT, -UR4, URZ, URZ ;  /* 0x000000ff04057290 */ /* 0x000fc8000fffe1ff */
[----:B------:R-:W-:Y:S02]  /*1410*/  UIMAD UR5, UR8, UR5, UR20 ;  /* 0x00000005080572a4 */ /* 0x000fe4000f8e0214 */
[----:B------:R-:W-:-:S04]  /*1420*/  UIADD3 UR4, UPT, UPT, -UR6, URZ, URZ ;  /* 0x000000ff06047290 */ /* 0x000fc8000fffe1ff */
[----:B------:R-:W-:Y:S01]  /*1430*/  IMAD.U32 R50, RZ, RZ, UR5 ;  /* 0x00000005ff327e24 */ /* 0x000fe2000f8e00ff */
[----:B------:R-:W-:Y:S01]  /*1440*/  UIMAD UR63, UR63, UR4, UR7 ;  /* 0x000000043f3f72a4 */ /* 0x000fe2000f8e0207 */
[----:B-12---:R-:W-:Y:S11]  /*1450*/  BRA.U UP4, `(.L_x_18) ;  /* 0x0000000104407547 */ /* 0x006ff6000b800000 */
[----:B------:R-:W-:-:S13]  /*1460*/  R2UR UR4, R50 ;  /* 0x00000000320472ca */ /* 0x000fda00000e0000 */
[----:B------:R-:W-:Y:S02]  /*1470*/  UISETP.GT.U32.AND UP0, UPT, UR4, 0x1, UPT ;  /* 0x000000010400788c */ /* 0x000fe4000bf04070 */
[----:B------:R-:W-:Y:S02]  /*1480*/  ULOP3.LUT UR4, UR4, 0xfffffffe, URZ, 0xc0, !UPT ;  /* 0xfffffffe04047892 */ /* 0x000fe4000f8ec0ff */
[----:B------:R-:W-:Y:S02]  /*1490*/  UISETP.NE.AND UP1, UPT, UR63, URZ, UP0 ;  /* 0x000000ff3f00728c */ /* 0x000fe40008725270 */
[----:B------:R-:W-:Y:S02]  /*14a0*/  UISETP.NE.AND UP0, UPT, UR63, 0x1, UP0 ;  /* 0x000000013f00788c */ /* 0x000fe40008705270 */
[----:B------:R-:W-:Y:S02]  /*14b0*/  USEL UR7, URZ, 0x1, UP1 ;  /* 0x00000001ff077887 */ /* 0x000fe40008800000 */
[----:B------:R-:W-:-:S02]  /*14c0*/  USEL UR6, URZ, 0x4, UP0 ;  /* 0x00000004ff067887 */ /* 0x000fc40008000000 */
[----:B------:R-:W-:Y:S02]  /*14d0*/  USEL UR5, URZ, 0x2, UP1 ;  /* 0x00000002ff057887 */ /* 0x000fe40008800000 */
[----:B------:R-:W-:Y:S02]  /*14e0*/  ULEA UR4, UR63, UR4, 0x1 ;  /* 0x000000043f047291 */ /* 0x000fe4000f8e08ff */
[----:B------:R-:W-:Y:S02]  /*14f0*/  USEL UR8, URZ, 0x8, UP0 ;  /* 0x00000008ff087887 */ /* 0x000fe40008000000 */
[----:B------:R-:W-:-:S03]  /*1500*/  UIADD3 UR5, UPT, UPT, UR5, UR6, UR7 ;  /* 0x0000000605057290 */ /* 0x000fc6000fffe007 */
[----:B------:R-:W-:Y:S01]  /*1510*/  UMOV UR6, 0x3 ;  /* 0x0000000300067882 */ /* 0x000fe20000000000 */
[----:B------:R-:W-:Y:S02]  /*1520*/  UIADD3 UR5, UPT, UPT, UR5, UR8, URZ ;  /* 0x0000000805057290 */ /* 0x000fe4000fffe0ff */
[----:B------:R-:W-:-:S04]  /*1530*/  USHF.L.U32 UR4, UR6, UR4, URZ ;  /* 0x0000000406047299 */ /* 0x000fc800080006ff */
[----:B------:R-:W-:Y:S02]  /*1540*/  MOV R3, UR5 ;  /* 0x0000000500037c02 */ /* 0x000fe40008000f00 */
[----:B------:R-:W-:Y:S02]  /*1550*/  IMAD.U32 R2, RZ, RZ, UR4 ;  /* 0x00000004ff027e24 */ /* 0x000fe4000f8e00ff */
.L_x_18:
[----:B------:R-:W-:Y:S05]  /*1560*/  BRA.U !UP2, `(.L_x_19) ;  /* 0x000000010ad47547 */ /* 0x000fea000b800000 */
[----:B------:R-:W1:Y:S01]  /*1570*/  LDCU.128 UR12, c[0x0][0xb10] ;  /* 0x00016200ff0c77ac */ /* 0x000e620008000c00 */
[----:B------:R-:W2:Y:S01]  /*1580*/  LDCU UR6, c[0x0][0x370] ;  /* 0x00006e00ff0677ac */ /* 0x000ea20008000800 */
[----:B------:R-:W3:Y:S01]  /*1590*/  LDCU UR5, c[0x0][0x374] ;  /* 0x00006e80ff0577ac */ /* 0x000ee20008000800 */
[----:B------:R-:W4:Y:S01]  /*15a0*/  LDCU UR28, c[0x0][0xb0c] ;  /* 0x00016180ff1c77ac */ /* 0x000f220008000800 */
[----:B------:R-:W4:Y:S01]  /*15b0*/  LDCU UR4, c[0x0][0xb20] ;  /* 0x00016400ff0477ac */ /* 0x000f220008000800 */
[----:B------:R-:W4:Y:S01]  /*15c0*/  LDCU.64 UR8, c[0x0][0xb28] ;  /* 0x00016500ff0877ac */ /* 0x000f220008000a00 */
[----:B-1----:R-:W-:Y:S02]  /*15d0*/  UISETP.NE.AND UP0, UPT, UR14, 0x1, UPT ;  /* 0x000000010e00788c */ /* 0x002fe4000bf05270 */
[----:B---3--:R-:W-:Y:S02]  /*15e0*/  UIMAD.WIDE.U32 UR10, UR5, UR15, URZ ;  /* 0x0000000f050a72a5 */ /* 0x008fe4000f8e00ff */
[----:B--2---:R-:W-:-:S02]  /*15f0*/  UIMAD.WIDE.U32 UR18, UR6, UR12, URZ ;  /* 0x0000000c061272a5 */ /* 0x004fc4000f8e00ff */
[----:B----4-:R-:W-:Y:S02]  /*1600*/  UISETP.NE.AND UP1, UPT, UR28, 0x1, UPT ;  /* 0x000000011c00788c */ /* 0x010fe4000bf25270 */
[----:B------:R-:W-:Y:S01]  /*1610*/  UISETP.NE.AND UP2, UPT, UR21, 0x1, UPT ;  /* 0x000000011500788c */ /* 0x000fe2000bf45270 */
[----:B------:R-:W-:Y:S02]  /*1620*/  UMOV UR10, UR11 ;  /* 0x0000000b000a7c82 */ /* 0x000fe40008000000 */
[----:B------:R-:W-:Y:S01]  /*1630*/  UMOV UR18, UR19 ;  /* 0x0000001300127c82 */ /* 0x000fe20008000000 */
[----:B------:R-:W-:Y:S02]  /*1640*/  @UP0 USHF.R.U32.HI UR5, URZ, UR4, UR10 ;  /* 0x00000004ff050299 */ /* 0x000fe4000801160a */
[----:B------:R-:W-:Y:S02]  /*1650*/  UIMAD.WIDE.U32 UR22, UR24, UR15, URZ ;  /* 0x0000000f181672a5 */ /* 0x000fe4000f8e00ff */
[----:B------:R-:W-:-:S02]  /*1660*/  UIMAD.WIDE.U32 UR10, UR5, UR8, URZ ;  /* 0x00000008050a72a5 */ /* 0x000fc4000f8e00ff */
[----:B------:R-:W-:Y:S02]  /*1670*/  @UP1 USHF.R.U32.HI UR6, URZ, UR13, UR18 ;  /* 0x0000000dff061299 */ /* 0x000fe40008011612 */
[----:B------:R-:W-:Y:S02]  /*1680*/  UIMAD.WIDE.U32 UR16, UR20, UR12, URZ ;  /* 0x0000000c141072a5 */ /* 0x000fe4000f8e00ff */
[----:B------:R-:W-:Y:S01]  /*1690*/  UIMAD.WIDE.U32 UR18, UR6, UR8, URZ ;  /* 0x00000008061272a5 */ /* 0x000fe2000f8e00ff */
[----:B------:R-:W-:Y:S01]  /*16a0*/  UMOV UR22, UR23 ;  /* 0x0000001700167c82 */ /* 0x000fe20008000000 */
[----:B------:R-:W-:Y:S01]  /*16b0*/  UMOV UR10, UR11 ;  /* 0x0000000b000a7c82 */ /* 0x000fe20008000000 */
[----:B------:R-:W-:Y:S02]  /*16c0*/  USHF.R.U32.HI UR22, URZ, UR4, UR22 ;  /* 0x00000004ff167299 */ /* 0x000fe40008011616 */
[----:B------:R-:W-:Y:S02]  /*16d0*/  @UP2 USHF.R.U32.HI UR5, URZ, UR9, UR10 ;  /* 0x00000009ff052299 */ /* 0x000fe4000801160a */
[----:B------:R-:W-:Y:S01]  /*16e0*/  UMOV UR7, UR19 ;  /* 0x0000001300077c82 */ /* 0x000fe20008000000 */
[----:B------:R-:W-:Y:S01]  /*16f0*/  UMOV UR16, UR17 ;  /* 0x0000001100107c82 */ /* 0x000fe20008000000 */
[----:B------:R-:W-:-:S02]  /*1700*/  @UP2 USHF.R.U32.HI UR6, URZ, UR9, UR7 ;  /* 0x00000009ff062299 */ /* 0x000fc40008011607 */
[----:B------:R-:W-:Y:S02]  /*1710*/  USHF.R.U32.HI UR13, URZ, UR13, UR16 ;  /* 0x0000000dff0d7299 */ /* 0x000fe40008011610 */
[----:B------:R-:W-:Y:S02]  /*1720*/  USEL UR4, UR24, UR22, !UP0 ;  /* 0x0000001618047287 */ /* 0x000fe4000c000000 */
[----:B------:R-:W-:Y:S02]  /*1730*/  UIMAD UR7, UR5, UR21, URZ ;  /* 0x00000015050772a4 */ /* 0x000fe4000f8e02ff */
[----:B------:R-:W-:Y:S02]  /*1740*/  USEL UR5, UR20, UR13, !UP1 ;  /* 0x0000000d14057287 */ /* 0x000fe4000c800000 */
[----:B------:R-:W-:Y:S02]  /*1750*/  UIMAD UR12, UR6, UR21, URZ ;  /* 0x00000015060c72a4 */ /* 0x000fe4000f8e02ff */
[----:B------:R-:W-:-:S02]  /*1760*/  UISETP.GE.AND UP0, UPT, UR4, UR7, UPT ;  /* 0x000000070400728c */ /* 0x000fc4000bf06270 */
[----:B------:R-:W-:Y:S02]  /*1770*/  UIMAD.WIDE.U32 UR10, UR4, UR8, URZ ;  /* 0x00000008040a72a5 */ /* 0x000fe4000f8e00ff */
[----:B------:R-:W-:Y:S02]  /*1780*/  UISETP.GE.OR UP0, UPT, UR5, UR12, UP0 ;  /* 0x0000000c0500728c */ /* 0x000fe40008706670 */
[----:B------:R-:W-:Y:S02]  /*1790*/  UIMAD.WIDE.U32 UR12, UR5, UR8, URZ ;  /* 0x00000008050c72a5 */ /* 0x000fe4000f8e00ff */
[----:B------:R-:W-:Y:S01]  /*17a0*/  UIADD3 UR10, UPT, UPT, -UR4, URZ, URZ ;  /* 0x000000ff040a7290 */ /* 0x000fe2000fffe1ff */
[----:B------:R-:W-:Y:S01]  /*17b0*/  UMOV UR8, UR11 ;  /* 0x0000000b00087c82 */ /* 0x000fe20008000000 */
[----:B------:R-:W-:Y:S02]  /*17c0*/  UIADD3 UR11, UPT, UPT, -UR5, URZ, URZ ;  /* 0x000000ff050b7290 */ /* 0x000fe4000fffe1ff */
[----:B------:R-:W-:-:S03]  /*17d0*/  USHF.R.U32.HI UR8, URZ, UR9, UR8 ;  /* 0x00000009ff087299 */ /* 0x000fc60008011608 */
[----:B------:R-:W-:Y:S01]  /*17e0*/  @!UP0 UMOV UR7, UR13 ;  /* 0x0000000d00078c82 */ /* 0x000fe20008000000 */
[----:B------:R-:W-:Y:S02]  /*17f0*/  UIMAD UR24, UR14, UR10, UR24 ;  /* 0x0000000a0e1872a4 */ /* 0x000fe4000f8e0218 */
[----:B------:R-:W-:Y:S02]  /*1800*/  USEL UR8, UR4, UR8, !UP2 ;  /* 0x0000000804087287 */ /* 0x000fe4000d000000 */
[----:B------:R-:W-:Y:S02]  /*1810*/  @!UP0 USHF.R.U32.HI UR7, URZ, UR9, UR7 ;  /* 0x00000009ff078299 */ /* 0x000fe40008011607 */
[----:B------:R-:W-:Y:S02]  /*1820*/  UIADD3 UR9, UPT, UPT, -UR8, URZ, URZ ;  /* 0x000000ff08097290 */ /* 0x000fe4000fffe1ff */
[----:B------:R-:W-:Y:S02]  /*1830*/  @!UP0 USEL UR7, UR5, UR7, !UP2 ;  /* 0x0000000705078287 */ /* 0x000fe4000d000000 */
[----:B------:R-:W-:-:S02]  /*1840*/  UIMAD UR9, UR21, UR9, UR4 ;  /* 0x00000009150972a4 */ /* 0x000fc4000f8e0204 */
[----:B------:R-:W-:Y:S02]  /*1850*/  @!UP0 UIADD3 UR8, UPT, UPT, UR8, -UR7, URZ ;  /* 0x8000000708088290 */ /* 0x000fe4000fffe0ff */
[----:B------:R-:W-:Y:S02]  /*1860*/  @!UP0 UIMAD UR6, UR9, UR6, UR7 ;  /* 0x00000006090682a4 */ /* 0x000fe4000f8e0207 */
[----:B------:R-:W-:Y:S02]  /*1870*/  @!UP0 UIMAD UR4, UR8, UR21, UR5 ;  /* 0x00000015080482a4 */ /* 0x000fe4000f8e0205 */
[----:B------:R-:W-:Y:S02]  /*1880*/  UIMAD UR20, UR28, UR11, UR20 ;  /* 0x0000000b1c1472a4 */ /* 0x000fe4000f8e0214 */
[----:B------:R-:W-:Y:S01]  /*1890*/  UIMAD UR24, UR4, UR14, UR24 ;  /* 0x0000000e041872a4 */ /* 0x000fe2000f8e0218 */
[----:B------:R-:W-:Y:S02]  /*18a0*/  @!UP0 UMOV UR5, UR6 ;  /* 0x0000000600058c82 */ /* 0x000fe40008000000 */
[----:B------:R-:W-:-:S12]  /*18b0*/  UIMAD UR20, UR5, UR28, UR20 ;  /* 0x0000001c051472a4 */ /* 0x000fd8000f8e0214 */
.L_x_19:
[----:B------:R-:W-:Y:S02]  /*18c0*/  UISETP.NE.AND UP1, UPT, UR29, 0x1, UPT ;  /* 0x000000011d00788c */ /* 0x000fe4000bf25270 */
[----:B------:R-:W-:Y:S02]  /*18d0*/  ULOP3.LUT UR21, UR26, 0xffff, URZ, 0xc0, !UPT ;  /* 0x0000ffff1a157892 */ /* 0x000fe4000f8ec0ff */
[----:B------:R-:W-:Y:S02]  /*18e0*/  UISETP.NE.AND UP0, UPT, UR25, 0x2, UPT ;  /* 0x000000021900788c */ /* 0x000fe4000bf05270 */
[----:B------:R-:W-:Y:S02]  /*18f0*/  ULOP3.LUT UR22, UR27, 0x400, URZ, 0xc0, !UPT ;  /* 0x000004001b167892 */ /* 0x000fe4000f8ec0ff */
[----:B------:R-:W-:Y:S02]  /*1900*/  ULOP3.LUT UR44, UR44, 0x40, URZ, 0xc0, !UPT ;  /* 0x000000402c2c7892 */ /* 0x000fe4000f8ec0ff */
[----:B------:R-:W-:Y:S01]  /*1910*/  USHF.L.U32 UR21, UR30, UR21, URZ ;  /* 0x000000151e157299 */ /* 0x000fe200080006ff */
[----:B------:R-:W-:Y:S11]  /*1920*/  BRA.U UP1, `(.L_x_20) ;  /* 0x0000000101447547 */ /* 0x000ff6000b800000 */
[----:B------:R-:W1:Y:S01]  /*1930*/  LDCU.128 UR8, c[0x0][0xb10] ;  /* 0x00016200ff0877ac */ /* 0x000e620008000c00 */
[----:B------:R-:W2:Y:S01]  /*1940*/  LDCU UR12, c[0x0][0xb0c] ;  /* 0x00016180ff0c77ac */ /* 0x000ea20008000800 */
[----:B------:R-:W3:Y:S01]  /*1950*/  LDCU UR13, c[0x0][0xb20] ;  /* 0x00016400ff0d77ac */ /* 0x000ee20008000800 */
[----:B-1----:R-:W-:Y:S02]  /*1960*/  UIMAD.WIDE.U32 UR6, UR20, UR8, URZ ;  /* 0x00000008140672a5 */ /* 0x002fe4000f8e00ff */
[----:B------:R-:W-:Y:S02]  /*1970*/  UIMAD.WIDE.U32 UR4, UR24, UR11, URZ ;  /* 0x0000000b180472a5 */ /* 0x000fe4000f8e00ff */
[----:B--2---:R-:W-:Y:S02]  /*1980*/  UISETP.NE.AND UP2, UPT, UR12, 0x1, UPT ;  /* 0x000000010c00788c */ /* 0x004fe4000bf45270 */
[----:B------:R-:W-:Y:S01]  /*1990*/  UISETP.NE.AND UP1, UPT, UR10, 0x1, UPT ;  /* 0x000000010a00788c */ /* 0x000fe2000bf25270 */
[----:B------:R-:W-:-:S02]  /*19a0*/  UMOV UR6, UR7 ;  /* 0x0000000700067c82 */ /* 0x000fc40008000000 */
[----:B------:R-:W-:Y:S01]  /*19b0*/  UMOV UR4, UR5 ;  /* 0x0000000500047c82 */ /* 0x000fe20008000000 */
[----:B------:R-:W-:Y:S02]  /*19c0*/  USHF.R.U32.HI UR6, URZ, UR9, UR6 ;  /* 0x00000009ff067299 */ /* 0x000fe40008011606 */
[----:B---3--:R-:W-:Y:S02]  /*19d0*/  USHF.R.U32.HI UR4, URZ, UR13, UR4 ;  /* 0x0000000dff047299 */ /* 0x008fe40008011604 */
[----:B------:R-:W-:Y:S02]  /*19e0*/  USEL UR5, UR20, UR6, !UP2 ;  /* 0x0000000614057287 */ /* 0x000fe4000d000000 */
[----:B------:R-:W-:-:S04]  /*19f0*/  USEL UR4, UR24, UR4, !UP1 ;  /* 0x0000000418047287 */ /* 0x000fc8000c800000 */
[----:B------:R-:W-:Y:S02]  /*1a00*/  UIADD3 UR6, UPT, UPT, UR5, -UR4, URZ ;  /* 0x8000000405067290 */ /* 0x000fe4000fffe0ff */
[----:B------:R-:W-:Y:S02]  /*1a10*/  UIADD3 UR4, UPT, UPT, -UR5, UR4, URZ ;  /* 0x0000000405047290 */ /* 0x000fe4000fffe1ff */
[----:B------:R-:W-:Y:S02]  /*1a20*/  UIMAD UR24, UR6, UR10, UR24 ;  /* 0x0000000a061872a4 */ /* 0x000fe4000f8e0218 */
[----:B------:R-:W-:-:S12]  /*1a30*/  UIMAD UR20, UR4, UR12, UR20 ;  /* 0x0000000c041472a4 */ /* 0x000fd8000f8e0214 */
.L_x_20:
[----:B------:R-:W-:Y:S05]  /*1a40*/  BRA.U !UP5, `(.L_x_21) ;  /* 0x000000010d0c7547 */ /* 0x000fea000b800000 */
[----:B------:R-:W-:Y:S01]  /*1a50*/  UCGABAR_WAIT ;  /* 0x0000000000007dc7 */ /* 0x000fe20008000000 */
[----:B------:R-:W-:Y:S01]  /*1a60*/  CCTL.IVALL ;  /* 0x00000000ff00798f */ /* 0x000fe20002000000 */
[----:B------:R-:W-:Y:S05]  /*1a70*/  BRA `(.L_x_22) ;  /* 0x0000000000047947 */ /* 0x000fea0003800000 */
.L_x_21:
[----:B------:R-:W-:Y:S06]  /*1a80*/  BAR.SYNC.DEFER_BLOCKING 0x0 ;  /* 0x0000000000007b1d */ /* 0x000fec0000010000 */
.L_x_22:
[----:B------:R-:W-:Y:S05]  /*1a90*/  BRA.U UP0, `(.L_x_23) ;  /* 0x0000001d00f47547 */ /* 0x000fea000b800000 */
[----:B------:R-:W1:Y:S01]  /*1aa0*/  LDCU UR6, c[0x0][0x38c] ;  /* 0x00007180ff0677ac */ /* 0x000e620008000800 */
[----:B------:R-:W-:Y:S01]  /*1ab0*/  PLOP3.LUT P1, PT, PT, PT, UP3, 0x80, 0x8 ;  /* 0x000000000008781c */ /* 0x000fe20003f2f038 */
[----:B------:R-:W-:Y:S01]  /*1ac0*/  IMAD.MOV.U32 R12, RZ, RZ, 0x1 ;  /* 0x00000001ff0c7424 */ /* 0x000fe200078e00ff */
[----:B------:R-:W-:Y:S02]  /*1ad0*/  ISETP.NE.AND P2, PT, R0, RZ, P3 ;  /* 0x000000ff0000720c */ /* 0x000fe40001f45270 */
[----:B------:R-:W-:Y:S02]  /*1ae0*/  CS2R R10, SRZ ;  /* 0x00000000000a7805 */ /* 0x000fe4000001ff00 */
[----:B------:R-:W-:Y:S01]  /*1af0*/  PLOP3.LUT P1, PT, P1, PT, PT, 0x8, 0x80 ;  /* 0x000000000080781c */ /* 0x000fe20000f2e170 */
[----:B------:R-:W-:Y:S01]  /*1b00*/  IMAD.MOV.U32 R9, RZ, RZ, RZ ;  /* 0x000000ffff097224 */ /* 0x000fe200078e00ff */
[----:B------:R-:W2:Y:S01]  /*1b10*/  LDCU UR38, c[0x0][0x370] ;  /* 0x00006e00ff2677ac */ /* 0x000ea20008000800 */
[----:B------:R-:W-:Y:S01]  /*1b20*/  IMAD.MOV.U32 R8, RZ, RZ, 0x1 ;  /* 0x00000001ff087424 */ /* 0x000fe200078e00ff */
[----:B------:R-:W3:Y:S01]  /*1b30*/  LDCU.64 UR26, c[0x0][0x348] ;  /* 0x00006900ff1a77ac */ /* 0x000ee20008000a00 */
[----:B------:R-:W-:Y:S01]  /*1b40*/  ULEA.HI UR42, UR22, UR44, URZ, 0x1b ;  /* 0x0000002c162a7291 */ /* 0x000fe2000f8fd8ff */
[----:B------:R-:W4:Y:S01]  /*1b50*/  LDCU UR37, c[0x0][0x374] ;  /* 0x00006e80ff2577ac */ /* 0x000f220008000800 */
[----:B-1----:R-:W-:-:S02]  /*1b60*/  UIADD3 UR5, UPT, UPT, UR6, 0x1f, URZ ;  /* 0x0000001f06057890 */ /* 0x002fc4000fffe0ff */
[----:B------:R-:W-:Y:S02]  /*1b70*/  UIADD3 UR48, UPT, UPT, UR6, 0x3e, URZ ;  /* 0x0000003e06307890 */ /* 0x000fe4000fffe0ff */
[----:B------:R-:W-:Y:S01]  /*1b80*/  USHF.R.S32.HI UR4, URZ, 0x1f, UR5 ;  /* 0x0000001fff047899 */ /* 0x000fe20008011405 */
[----:B------:R-:W-:-:S03]  /*1b90*/  UMOV UR7, URZ ;  /* 0x000000ff00077c82 */ /* 0x000fc60008000000 */
[----:B------:R-:W-:Y:S02]  /*1ba0*/  ULEA.HI UR4, UR4, UR5, URZ, 0x5 ;  /* 0x0000000504047291 */ /* 0x000fe4000f8f28ff */
[----:B------:R-:W-:Y:S02]  /*1bb0*/  UIADD3 UR5, UPT, UPT, UR6, -0x1, URZ ;  /* 0xffffffff06057890 */ /* 0x000fe4000fffe0ff */
[----:B------:R-:W-:Y:S02]  /*1bc0*/  USHF.R.S32.HI UR40, URZ, 0x5, UR4 ;  /* 0x00000005ff287899 */ /* 0x000fe40008011404 */
[----:B------:R-:W-:Y:S02]  /*1bd0*/  UISETP.GE.U32.AND UP1, UPT, UR5, -0x3f, UPT ;  /* 0xffffffc10500788c */ /* 0x000fe4000bf26070 */
[----:B------:R-:W-:-:S04]  /*1be0*/  UISETP.LT.U32.AND UP0, UPT, UR40, 0x1a, UPT ;  /* 0x0000001a2800788c */ /* 0x000fc8000bf01070 */
[----:B------:R-:W-:Y:S02]  /*1bf0*/  USEL UR39, UR40, 0x1a, UP0 ;  /* 0x0000001a28277887 */ /* 0x000fe40008000000 */
[----:B------:R-:W-:Y:S02]  /*1c00*/  UISETP.NE.AND UP0, UPT, UR25, URZ, UPT ;  /* 0x000000ff1900728c */ /* 0x000fe4000bf05270 */
[----:B------:R-:W-:Y:S02]  /*1c10*/  UIADD3 UR4, UPT, UPT, UR39, -0x1, URZ ;  /* 0xffffffff27047890 */ /* 0x000fe4000fffe0ff */
[----:B------:R-:W-:Y:S02]  /*1c20*/  @UP1 UIADD3 UR4, UPT, UPT, UR39, URZ, URZ ;  /* 0x000000ff27041290 */ /* 0x000fe4000fffe0ff */
[----:B------:R-:W-:Y:S02]  /*1c30*/  USEL UR23, UR46, 0x2, UP0 ;  /* 0x000000022e177887 */ /* 0x000fe40008000000 */
[----:B------:R-:W-:-:S02]  /*1c40*/  UIADD3 UR43, UPT, UPT, UR40, -UR39, URZ ;  /* 0x80000027282b7290 */ /* 0x000fc4000fffe0ff */
[----:B------:R-:W-:Y:S02]  /*1c50*/  UIADD3 UR25, UPT, UPT, UR4, 0x1, URZ ;  /* 0x0000000104197890 */ /* 0x000fe4000fffe0ff */
[----:B--234-:R-:W-:-:S12]  /*1c60*/  UIADD3 UR41, UPT, UPT, -UR4, URZ, URZ ;  /* 0x000000ff04297290 */ /* 0x01cfd8000fffe1ff */
.L_x_43:
[----:B------:R-:W-:Y:S01]  /*1c70*/  UISETP.NE.AND UP0, UPT, UR47, URZ, UPT ;  /* 0x000000ff2f00728c */ /* 0x000fe2000bf05270 */
[----:B------:R-:W1:Y:S08]  /*1c80*/  S2UR UR47, SR_CgaCtaId ;  /* 0x00000000002f79c3 */ /* 0x000e700000008800 */
[----:B------:R-:W-:Y:S05]  /*1c90*/  BRA.U UP0, `(.L_x_24) ;  /* 0x0000000100347547 */ /* 0x000fea000b800000 */
[----:B------:R-:W2:Y:S01]  /*1ca0*/  S2R R0, SR_CgaCtaId ;  /* 0x0000000000007919 */ /* 0x000ea20000008800 */
[----:B------:R-:W-:-:S04]  /*1cb0*/  MOV R2, 0x400 ;  /* 0x0000040000027802 */ /* 0x000fc80000000f00 */
[----:B--2---:R-:W-:Y:S02]  /*1cc0*/  LEA R0, R0, R2, 0x18 ;  /* 0x0000000200007211 */ /* 0x004fe400078ec0ff */
[----:B------:R-:W-:-:S03]  /*1cd0*/  SHF.L.U32 R2, R8, 0x1f, RZ ;  /* 0x0000001f08027819 */ /* 0x000fc600000006ff */
[----:B------:R-:W-:-:S04]  /*1ce0*/  IMAD R0, R9, 0x8, R0 ;  /* 0x0000000809007824 */ /* 0x000fc800078e0200 */
[----:B------:R-:W2:Y:S02]  /*1cf0*/  SYNCS.PHASECHK.TRANS64.TRYWAIT P0, [R0+URZ+0x260], R2 ;  /* 0x00026002000075a7 */ /* 0x000ea400080011ff */
[----:B--2---:R-:W-:Y:S05]  /*1d00*/  @!P0 BRA `(.L_x_25) ;  /* 0x0000007c00d08947 */ /* 0x004fea0003800000 */
.L_x_172:
[----:B------:R-:W-:Y:S01]  /*1d10*/  VIADD R9, R9, 0x1 ;  /* 0x0000000109097836 */ /* 0x000fe20000000000 */
[----:B------:R2:W-:Y:S04]  /*1d20*/  SYNCS.ARRIVE.TRANS64.A1T0 RZ, [R0+URZ+0x250], RZ ;  /* 0x000250ff00ff79a7 */ /* 0x0005e800081000ff */
[----:B------:R-:W-:-:S04]  /*1d30*/  ISETP.NE.AND P0, PT, R9, 0x2, PT ;  /* 0x000000020900780c */ /* 0x000fc80003f05270 */
[----:B------:R-:W-:Y:S02]  /*1d40*/  SEL R9, R9, RZ, P0 ;  /* 0x000000ff09097207 */ /* 0x000fe40000000000 */
[----:B--2---:R-:W-:-:S04]  /*1d50*/  SEL R0, RZ, 0x1, P0 ;  /* 0x00000001ff007807 */ /* 0x004fc80000000000 */
[----:B------:R-:W-:-:S07]  /*1d60*/  LOP3.LUT R8, R8, R0, RZ, 0x3c, !PT ;  /* 0x0000000008087212 */ /* 0x000fce00078e3cff */
.L_x_24:
[----:B------:R-:W-:Y:S01]  /*1d70*/  UMOV UR6, 0x400 ;  /* 0x0000040000067882 */ /* 0x000fe20000000000 */
[----:B------:R-:W-:Y:S01]  /*1d80*/  SHF.L.U32 R0, R12, 0x1f, RZ ;  /* 0x0000001f0c007819 */ /* 0x000fe200000006ff */
[----:B-1----:R-:W-:Y:S02]  /*1d90*/  ULEA UR6, UR47, UR6, 0x18 ;  /* 0x000000062f067291 */ /* 0x002fe4000f8ec0ff */
[----:B------:R-:W-:Y:S02]  /*1da0*/  UISETP.GE.U32.AND UP0, UPT, UR48, 0x3f, UPT ;  /* 0x0000003f3000788c */ /* 0x000fe4000bf06070 */
[----:B------:R-:W-:Y:S02]  /*1db0*/  ULEA UR4, UR7, UR6, 0x3 ;  /* 0x0000000607047291 */ /* 0x000fe4000f8e18ff */
[----:B------:R-:W-:Y:S01]  /*1dc0*/  ULEA UR11, UR24, UR44, 0x7 ;  /* 0x0000002c180b7291 */ /* 0x000fe2000f8e38ff */
[----:B------:R-:W-:-:S06]  /*1dd0*/  UMOV UR13, URZ ;  /* 0x000000ff000d7c82 */ /* 0x000fcc0008000000 */
[----:B------:R1:W2:Y:S01]  /*1de0*/  SYNCS.PHASECHK.TRANS64.TRYWAIT P0, [UR4+0xd0], R0 ;  /* 0x0000d000ff0075a7 */ /* 0x0002a20008001104 */
[----:B------:R-:W-:-:S04]  /*1df0*/  ULEA.HI UR4, UR20, UR20, URZ, 0x1 ;  /* 0x0000001414047291 */ /* 0x000fc8000f8f08ff */
[----:B------:R-:W-:-:S04]  /*1e00*/  USHF.L.U32 UR4, UR4, 0x6, URZ ;  /* 0x0000000604047899 */ /* 0x000fc800080006ff */
[----:B------:R-:W-:-:S04]  /*1e10*/  ULOP3.LUT UR35, UR4, 0xffffff80, URZ, 0xc0, !UPT ;  /* 0xffffff8004237892 */ /* 0x000fc8000f8ec0ff */
[----:B------:R-:W-:Y:S01]  /*1e20*/  UIADD3 UR35, UPT, UPT, UR42, UR35, URZ ;  /* 0x000000232a237290 */ /* 0x000fe2000fffe0ff */
[----:B------:R-:W-:Y:S11]  /*1e30*/  BRA.U !UP0, `(.L_x_26) ;  /* 0x0000000108c47547 */ /* 0x000ff6000b800000 */
[----:B------:R-:W-:Y:S01]  /*1e40*/  UMOV UR16, UR41 ;  /* 0x0000002900107c82 */ /* 0x000fe20008000000 */
[----:B------:R-:W-:Y:S01]  /*1e50*/  UMOV UR4, UR7 ;  /* 0x0000000700047c82 */ /* 0x000fe20008000000 */
[----:B------:R-:W-:-:S05]  /*1e60*/  UMOV UR34, URZ ;  /* 0x000000ff00227c82 */ /* 0x000fca0008000000 */
.L_x_32:
[----:B------:R-:W-:Y:S01]  /*1e70*/  ULEA UR33, UR4, UR6, 0x3 ;  /* 0x0000000604217291 */ /* 0x000fe2000f8e18ff */
[----:B------:R-:W-:Y:S01]  /*1e80*/  @P3 MOV R2, 0x4000 ;  /* 0x0000400000023802 */ /* 0x000fe20000000f00 */
[----:B--234-:R-:W-:Y:S10]  /*1e90*/  @P0 BRA `(.L_x_27) ;  /* 0x00000000000c0947 */ /* 0x01cff40003800000 */
[----:B------:R-:W-:-:S04]  /*1ea0*/  SHF.L.U32 R3, R12, 0x1f, RZ ;  /* 0x0000001f0c037819 */ /* 0x000fc800000006ff */
[----:B------:R-:W2:Y:S02]  /*1eb0*/  SYNCS.PHASECHK.TRANS64.TRYWAIT P0, [UR33+0xd0], R3 ;  /* 0x0000d003ff0075a7 */ /* 0x000ea40008001121 */
[----:B--2---:R-:W-:Y:S05]  /*1ec0*/  @!P0 BRA `(.L_x_28) ;  /* 0x0000007c00748947 */ /* 0x004fea0003800000 */
.L_x_27:
[----:B------:R2:W-:Y:S01]  /*1ed0*/  @P3 SYNCS.ARRIVE.TRANS64 RZ, [UR33], R2 ;  /* 0x00000002ffff39a7 */ /* 0x0005e20008000021 */
[----:B------:R-:W-:Y:S02]  /*1ee0*/  ULOP3.LUT UR5, UR23, 0x2, URZ, 0xfc, !UPT ;  /* 0x0000000217057892 */ /* 0x000fe4000f8efcff */
[----:B------:R-:W-:Y:S02]  /*1ef0*/  UIADD3 UR16, UPT, UPT, UR16, 0x1, URZ ;  /* 0x0000000110107890 */ /* 0x000fe4000fffe0ff */
[----:B------:R-:W-:Y:S02]  /*1f00*/  UISETP.NE.AND UP0, UPT, UR5, 0x2, UPT ;  /* 0x000000020500788c */ /* 0x000fe4000bf05270 */
[----:B------:R-:W-:-:S07]  /*1f10*/  UISETP.NE.AND UP2, UPT, UR16, 0x1, UPT ;  /* 0x000000011000788c */ /* 0x000fce000bf45270 */
[----:B------:R-:W-:Y:S05]  /*1f20*/  BRA.U UP0, `(.L_x_29) ;  /* 0x0000000100047547 */ /* 0x000fea000b800000 */
[----:B------:R-:W-:Y:S05]  /*1f30*/  BPT.TRAP 0x1 ;  /* 0x000000040000795c */ /* 0x000fea0000300000 */
.L_x_29:
[----:B------:R-:W-:Y:S04]  /*1f40*/  BSSY.RECONVERGENT B0, `(.L_x_30) ;  /* 0x0000003000007945 */ /* 0x000fe80003800200 */
[----:B------:R-:W-:Y:S05]  /*1f50*/  @!P2 BRA `(.L_x_31) ;  /* 0x000000000004a947 */ /* 0x000fea0003800000 */
[----:B------:R-:W-:Y:S05]  /*1f60*/  BPT.TRAP 0x1 ;  /* 0x000000040000795c */ /* 0x000fea0000300000 */
.L_x_31:
[----:B------:R-:W-:Y:S05]  /*1f70*/  BSYNC.RECONVERGENT B0 ;  /* 0x0000000000007941 */ /* 0x000fea0003800200 */
.L_x_30:
[----:B------:R-:W-:Y:S02]  /*1f80*/  UIADD3 UR5, UPT, UPT, UR4, 0x1, URZ ;  /* 0x0000000104057890 */ /* 0x000fe4000fffe0ff */
[----:B------:R-:W-:Y:S02]  /*1f90*/  UIADD3 UR14, UP1, UPT, UR26, 0x80, URZ ;  /* 0x000000801a0e7890 */ /* 0x000fe4000ff3e0ff */
[----:B------:R-:W-:Y:S02]  /*1fa0*/  UISETP.NE.AND UP0, UPT, UR5, 0x1a, UPT ;  /* 0x0000001a0500788c */ /* 0x000fe4000bf05270 */
[----:B------:R-:W-:Y:S02]  /*1fb0*/  ULOP3.LUT UR33, UR33, 0xfefffff8, URZ, 0xc0, !UPT ;  /* 0xfefffff821217892 */ /* 0x000fe4000f8ec0ff */
[----:B------:R-:W-:Y:S02]  /*1fc0*/  USEL UR8, URZ, 0x1, UP0 ;  /* 0x00000001ff087887 */ /* 0x000fe40008000000 */
[----:B------:R-:W-:-:S02]  /*1fd0*/  USEL UR7, UR5, URZ, UP0 ;  /* 0x000000ff05077287 */ /* 0x000fc40008000000 */
[----:B------:R-:W-:Y:S02]  /*1fe0*/  UIADD3.X UR15, UPT, UPT, URZ, UR27, URZ, UP1, !UPT ;  /* 0x0000001bff0f7290 */ /* 0x000fe40008ffe4ff */
[----:B------:R-:W-:Y:S01]  /*1ff0*/  ULEA UR5, UR7, UR6, 0x3 ;  /* 0x0000000607057291 */ /* 0x000fe2000f8e18ff */
[----:B------:R-:W-:Y:S01]  /*2000*/  LOP3.LUT R12, R12, UR8, RZ, 0x3c, !PT ;  /* 0x000000080c0c7c12 */ /* 0x000fe2000f8e3cff */
[----:B------:R-:W-:Y:S02]  /*2010*/  USHF.L.U32 UR8, UR4, 0xc, URZ ;  /* 0x0000000c04087899 */ /* 0x000fe400080006ff */
[----:B------:R-:W-:Y:S01]  /*2020*/  UIADD3 UR4, UP0, UPT, UR26, 0x180, URZ ;  /* 0x000001801a047890 */ /* 0x000fe2000ff1e0ff */
[----:B-1----:R-:W-:Y:S01]  /*2030*/  SHF.L.U32 R0, R12, 0x1f, RZ ;  /* 0x0000001f0c007819 */ /* 0x002fe200000006ff */
[----:B------:R-:W-:Y:S02]  /*2040*/  ULEA UR32, UR22, UR8, 0x1 ;  /* 0x0000000816207291 */ /* 0x000fe4000f8e08ff */
[----:B------:R-:W-:Y:S01]  /*2050*/  UPRMT UR13, URZ, 0x5410, UR21 ;  /* 0x00005410ff0d7896 */ /* 0x000fe20008000015 */
[----:B------:R3:W4:Y:S01]  /*2060*/  SYNCS.PHASECHK.TRANS64.TRYWAIT P0, [UR5+0xd0], R0 ;  /* 0x0000d000ff0075a7 */ /* 0x0007220008001105 */
[----:B------:R-:W-:-:S02]  /*2070*/  UIADD3 UR32, UPT, UPT, UR6, 0x4400, UR32 ;  /* 0x0000440006207890 */ /* 0x000fc4000fffe020 */
[----:B------:R-:W-:Y:S02]  /*2080*/  UIADD3 UR8, UPT, UPT, UR6, 0x1e400, UR8 ;  /* 0x0001e40006087890 */ /* 0x000fe4000fffe008 */
[----:B------:R-:W-:Y:S01]  /*2090*/  UIADD3.X UR5, UPT, UPT, URZ, UR27, URZ, UP0, !UPT ;  /* 0x0000001bff057290 */ /* 0x000fe200087fe4ff */
[----:B------:R-:W-:Y:S01]  /*20a0*/  UMOV UR18, 0x0 ;  /* 0x0000000000127882 */ /* 0x000fe20000000000 */
[----:B------:R-:W-:Y:S01]  /*20b0*/  UMOV UR19, 0x10000000 ;  /* 0x1000000000137882 */ /* 0x000fe20000000000 */
[----:B------:R-:W-:Y:S01]  /*20c0*/  UMOV UR10, UR34 ;  /* 0x00000022000a7c82 */ /* 0x000fe20008000000 */
[----:B------:R-:W-:Y:S01]  /*20d0*/  UMOV UR12, UR36 ;  /* 0x00000024000c7c82 */ /* 0x000fe20008000000 */
[----:B------:R-:W-:Y:S01]  /*20e0*/  UMOV UR9, UR33 ;  /* 0x0000002100097c82 */ /* 0x000fe20008000000 */
[----:B------:R1:W-:Y:S03]  /*20f0*/  UTMALDG.3D.MULTICAST.2CTA [UR32], [UR14], UR13, desc[UR18] ;  /* 0x000012200e0073b4 */ /* 0x0003e6000821180d */
[----:B------:R2:W-:Y:S01]  /*2100*/  UTMALDG.3D.2CTA [UR8], [UR4], desc[UR18] ;  /* 0x00001208040075b4 */ /* 0x0005e20008211000 */
[----:B-1----:R-:W-:Y:S01]  /*2110*/  UIADD3 UR34, UPT, UPT, UR34, 0x20, URZ ;  /* 0x0000002022227890 */ /* 0x002fe2000fffe0ff */
[----:B------:R-:W-:Y:S01]  /*2120*/  UMOV UR13, UR25 ;  /* 0x00000019000d7c82 */ /* 0x000fe20008000000 */
[----:B--2---:R-:W-:Y:S01]  /*2130*/  UMOV UR4, UR7 ;  /* 0x0000000700047c82 */ /* 0x004fe20008000000 */
[----:B------:R-:W-:Y:S09]  /*2140*/  BRA.U UP2, `(.L_x_32) ;  /* 0xfffffffd02487547 */ /* 0x000ff2000b83ffff */
.L_x_26:
[----:B------:R-:W-:Y:S01]  /*2150*/  ULEA UR4, UR7, UR6, 0x3 ;  /* 0x0000000607047291 */ /* 0x000fe2000f8e18ff */
[----:B-1-3--:R-:W-:Y:S01]  /*2160*/  SHF.L.U32 R0, R12, 0x1f, RZ ;  /* 0x0000001f0c007819 */ /* 0x00afe200000006ff */
[----:B------:R-:W-:Y:S01]  /*2170*/  @!P1 SYNCS.ARRIVE.TRANS64.A1T0 RZ, [UR6+0x1e8], RZ ;  /* 0x0001e8ffffff99a7 */ /* 0x000fe20008100006 */
[----:B------:R-:W-:-:S06]  /*2180*/  UISETP.GT.AND UP0, UPT, UR40, UR39, UPT ;  /* 0x000000272800728c */ /* 0x000fcc000bf04270 */
[----:B--2-4-:R1:W2:Y:S03]  /*2190*/  SYNCS.PHASECHK.TRANS64.TRYWAIT P0, [UR4+0xd0], R0 ;  /* 0x0000d000ff0075a7 */ /* 0x0142a60008001104 */
[----:B------:R-:W-:Y:S05]  /*21a0*/  BRA.U !UP0, `(.L_x_33) ;  /* 0x0000000108c47547 */ /* 0x000fea000b800000 */
[----:B------:R-:W-:Y:S01]  /*21b0*/  UIADD3 UR24, UPT, UPT, UR43, UR13, URZ ;  /* 0x0000000d2b187290 */ /* 0x000fe2000fffe0ff */
[----:B------:R-:W-:-:S11]  /*21c0*/  UMOV UR4, UR7 ;  /* 0x0000000700047c82 */ /* 0x000fd60008000000 */
.L_x_39:
[----:B------:R-:W-:Y:S01]  /*21d0*/  ULEA UR17, UR4, UR6, 0x3 ;  /* 0x0000000604117291 */ /* 0x000fe2000f8e18ff */
[----:B--2---:R-:W-:Y:S01]  /*21e0*/  @P3 MOV R2, 0x4000 ;  /* 0x0000400000023802 */ /* 0x004fe20000000f00 */
[----:B--2-4-:R-:W-:Y:S10]  /*21f0*/  @P0 BRA `(.L_x_34) ;  /* 0x00000000000c0947 */ /* 0x014ff40003800000 */
[----:B------:R-:W-:-:S04]  /*2200*/  SHF.L.U32 R3, R12, 0x1f, RZ ;  /* 0x0000001f0c037819 */ /* 0x000fc800000006ff */
[----:B------:R-:W2:Y:S02]  /*2210*/  SYNCS.PHASECHK.TRANS64.TRYWAIT P0, [UR17+0xd0], R3 ;  /* 0x0000d003ff0075a7 */ /* 0x000ea40008001111 */
[----:B--2---:R-:W-:Y:S05]  /*2220*/  @!P0 BRA `(.L_x_35) ;  /* 0x0000007800b48947 */ /* 0x004fea0003800000 */
.L_x_34:
[----:B------:R2:W-:Y:S01]  /*2230*/  @P3 SYNCS.ARRIVE.TRANS64 RZ, [UR17], R2 ;  /* 0x00000002ffff39a7 */ /* 0x0005e20008000011 */
[----:B------:R-:W-:-:S04]  /*2240*/  ULOP3.LUT UR5, UR23, 0x2, URZ, 0xfc, !UPT ;  /* 0x0000000217057892 */ /* 0x000fc8000f8efcff */
[----:B------:R-:W-:-:S09]  /*2250*/  UISETP.NE.AND UP0, UPT, UR5, 0x2, UPT ;  /* 0x000000020500788c */ /* 0x000fd2000bf05270 */
[----:B------:R-:W-:Y:S05]  /*2260*/  BRA.U UP0, `(.L_x_36) ;  /* 0x0000000100047547 */ /* 0x000fea000b800000 */
[----:B------:R-:W-:Y:S05]  /*2270*/  BPT.TRAP 0x1 ;  /* 0x000000040000795c */ /* 0x000fea0000300000 */
.L_x_36:
[----:B------:R-:W-:Y:S04]  /*2280*/  BSSY.RECONVERGENT B0, `(.L_x_37) ;  /* 0x0000003000007945 */ /* 0x000fe80003800200 */
[----:B------:R-:W-:Y:S05]  /*2290*/  @!P2 BRA `(.L_x_38) ;  /* 0x000000000004a947 */ /* 0x000fea0003800000 */
[----:B------:R-:W-:Y:S05]  /*22a0*/  BPT.TRAP 0x1 ;  /* 0x000000040000795c */ /* 0x000fea0000300000 */
.L_x_38:
[----:B------:R-:W-:Y:S05]  /*22b0*/  BSYNC.RECONVERGENT B0 ;  /* 0x0000000000007941 */ /* 0x000fea0003800200 */
.L_x_37:
[----:B------:R-:W-:Y:S02]  /*22c0*/  UIADD3 UR5, UPT, UPT, UR4, 0x1, URZ ;  /* 0x0000000104057890 */ /* 0x000fe4000fffe0ff */
[----:B------:R-:W-:Y:S02]  /*22d0*/  USHF.L.U32 UR18, UR13, 0x5, URZ ;  /* 0x000000050d127899 */ /* 0x000fe400080006ff */
[----:B------:R-:W-:Y:S02]  /*22e0*/  UISETP.NE.AND UP0, UPT, UR5, 0x1a, UPT ;  /* 0x0000001a0500788c */ /* 0x000fe4000bf05270 */
[----:B------:R-:W-:Y:S02]  /*22f0*/  ULOP3.LUT UR17, UR17, 0xfefffff8, URZ, 0xc0, !UPT ;  /* 0xfefffff811117892 */ /* 0x000fe4000f8ec0ff */
[----:B------:R-:W-:Y:S02]  /*2300*/  USEL UR8, URZ, 0x1, UP0 ;  /* 0x00000001ff087887 */ /* 0x000fe40008000000 */
[----:B------:R-:W-:-:S02]  /*2310*/  USEL UR7, UR5, URZ, UP0 ;  /* 0x000000ff05077287 */ /* 0x000fc40008000000 */
[----:B------:R-:W-:Y:S02]  /*2320*/  UIADD3 UR14, UP0, UPT, UR26, 0x180, URZ ;  /* 0x000001801a0e7890 */ /* 0x000fe4000ff1e0ff */
        /* <DEDUP_REMOVED lines=9> */
[----:B------:R-:W-:Y:S02]  /*23c0*/  UIADD3.X UR5, UPT, UPT, URZ, UR27, URZ, UP1, !UPT ;  /* 0x0000001bff057290 */ /* 0x000fe40008ffe4ff */
[----:B------:R-:W-:Y:S02]  /*23d0*/  UIADD3 UR8, UPT, UPT, UR6, 0x1e400, UR8 ;  /* 0x0001e40006087890 */ /* 0x000fe4000fffe008 */
[----:B------:R-:W-:Y:S01]  /*23e0*/  UIADD3.X UR15, UPT, UPT, URZ, UR27, URZ, UP0, !UPT ;  /* 0x0000001bff0f7290 */ /* 0x000fe200087fe4ff */
[----:B------:R-:W-:Y:S01]  /*23f0*/  UMOV UR28, 0x0 ;  /* 0x00000000001c7882 */ /* 0x000fe20000000000 */
[----:B------:R-:W-:Y:S01]  /*2400*/  UMOV UR29, 0x10000000 ;  /* 0x10000000001d7882 */ /* 0x000fe20000000000 */
[----:B------:R-:W-:Y:S01]  /*2410*/  UMOV UR19, UR35 ;  /* 0x0000002300137c82 */ /* 0x000fe20008000000 */
[----:B------:R-:W-:Y:S01]  /*2420*/  UMOV UR20, UR36 ;  /* 0x0000002400147c82 */ /* 0x000fe20008000000 */
[----:B------:R-:W-:Y:S01]  /*2430*/  UMOV UR12, UR36 ;  /* 0x00000024000c7c82 */ /* 0x000fe20008000000 */
[----:B------:R1:W-:Y:S01]  /*2440*/  UTMALDG.3D.MULTICAST.2CTA [UR16], [UR4], UR10, desc[UR28] ;  /* 0x00001c10040073b4 */ /* 0x0003e2000821180a */
[----:B------:R-:W-:Y:S01]  /*2450*/  UMOV UR9, UR17 ;  /* 0x0000001100097c82 */ /* 0x000fe20008000000 */
[----:B------:R-:W-:-:S04]  /*2460*/  UIADD3 UR13, UPT, UPT, UR13, 0x1, URZ ;  /* 0x000000010d0d7890 */ /* 0x000fc8000fffe0ff */
[----:B------:R-:W-:Y:S01]  /*2470*/  UISETP.NE.AND UP0, UPT, UR13, UR24, UPT ;  /* 0x000000180d00728c */ /* 0x000fe2000bf05270 */
[----:B-1----:R-:W-:Y:S01]  /*2480*/  UMOV UR10, UR18 ;  /* 0x00000012000a7c82 */ /* 0x002fe20008000000 */
[----:B------:R-:W-:Y:S01]  /*2490*/  UMOV UR4, UR7 ;  /* 0x0000000700047c82 */ /* 0x000fe20008000000 */
[----:B------:R3:W-:Y:S06]  /*24a0*/  UTMALDG.3D.2CTA [UR8], [UR14], desc[UR28] ;  /* 0x00001c080e0075b4 */ /* 0x0007ec0008211000 */
[----:B---3--:R-:W-:Y:S05]  /*24b0*/  BRA.U UP0, `(.L_x_39) ;  /* 0xfffffffd00447547 */ /* 0x008fea000b83ffff */
.L_x_33:
[C---:B------:R-:W-:Y:S01]  /*24c0*/  LEA R3, R11.reuse, UR6, 0x3 ;  /* 0x000000060b037c11 */ /* 0x040fe2000f8e18ff */
[----:B------:R-:W-:Y:S01]  /*24d0*/  NOP ;  /* 0x0000000000007918 */ /* 0x000fe20000000000 */
[----:B-1----:R-:W-:Y:S02]  /*24e0*/  SHF.L.U32 R0, R10, 0x1f, RZ ;  /* 0x0000001f0a007819 */ /* 0x002fe400000006ff */
[----:B------:R-:W-:Y:S02]  /*24f0*/  LEA R4, R11, UR6, 0x4 ;  /* 0x000000060b047c11 */ /* 0x000fe4000f8e20ff */
[----:B--2-4-:R-:W1:Y:S02]  /*2500*/  SYNCS.PHASECHK.TRANS64.TRYWAIT P0, [R3+URZ+0x1f0], R0 ;  /* 0x0001f000030075a7 */ /* 0x014e6400080011ff */
[----:B-1----:R-:W-:Y:S05]  /*2510*/  @!P0 BRA `(.L_x_40) ;  /* 0x0000007800108947 */ /* 0x002fea0003800000 */
.L_x_175:
[----:B------:R-:W2:Y:S01]  /*2520*/  LDS.128 R4, [R4+0x280] ;  /* 0x0002800004047984 */ /* 0x000ea20000000c00 */
[----:B------:R-:W-:Y:S01]  /*2530*/  UISETP.GE.AND UP0, UPT, UR45, 0x1, UPT ;  /* 0x000000012d00788c */ /* 0x000fe2000bf06270 */
[----:B------:R-:W-:Y:S01]  /*2540*/  @!PT LDS RZ, [RZ] ;  /* 0x00000000fffff984 */ /* 0x000fe20000000800 */
[----:B------:R-:W-:Y:S01]  /*2550*/  @!PT LDS RZ, [RZ] ;  /* 0x00000000fffff984 */ /* 0x000fe20000000800 */
[----:B------:R-:W-:Y:S01]  /*2560*/  @!PT LDS RZ, [RZ] ;  /* 0x00000000fffff984 */ /* 0x000fe20000000800 */
[----:B------:R-:W-:Y:S01]  /*2570*/  @!PT LDS RZ, [RZ] ;  /* 0x00000000fffff984 */ /* 0x000fe20000000800 */
[----:B------:R3:W-:Y:S06]  /*2580*/  MEMBAR.ALL.CTA ;  /* 0x0000000000007992 */ /* 0x0007ec0000008000 */
[----:B---3--:R-:W3:Y:S01]  /*2590*/  FENCE.VIEW.ASYNC.S ;  /* 0x00000000000073c6 */ /* 0x008ee20000000000 */
[----:B--2---:R-:W-:-:S13]  /*25a0*/  LOP3.LUT P0, RZ, R6, 0x1, RZ, 0xc0, !PT ;  /* 0x0000000106ff7812 */ /* 0x004fda000780c0ff */
[----:B---3--:R-:W-:Y:S01]  /*25b0*/  VOTEU.ANY UP1, P0 ;  /* 0x0000000000ff7886 */ /* 0x008fe20000020100 */
[----:B------:R-:W-:-:S13]  /*25c0*/  PLOP3.LUT P0, PT, PT, PT, UP1, 0x80, 0x8 ;  /* 0x000000000008781c */ /* 0x000fda0003f0f018 */
[----:B-1----:R-:W-:Y:S02]  /*25d0*/  @P0 LOP3.LUT R0, R5, 0xffff, RZ, 0xc0, !PT ;  /* 0x0000ffff05000812 */ /* 0x002fe400078ec0ff */
[----:B------:R-:W-:Y:S02]  /*25e0*/  @P0 MOV R2, R4 ;  /* 0x0000000400020202 */ /* 0x000fe40000000f00 */
[----:B------:R-:W-:Y:S01]  /*25f0*/  @P0 R2UR UR5, R0 ;  /* 0x00000000000502ca */ /* 0x000fe200000e0000 */
[----:B------:R-:W-:Y:S01]  /*2600*/  VIADD R0, R3, 0x200 ;  /* 0x0000020003007836 */ /* 0x000fe20000000000 */
[----:B------:R-:W-:Y:S02]  /*2610*/  @P0 SHF.R.U32.HI R4, RZ, 0x10, R5 ;  /* 0x00000010ff040819 */ /* 0x000fe40000011605 */
[----:B------:R-:W-:Y:S02]  /*2620*/  @P0 R2UR UR8, R2 ;  /* 0x00000000020802ca */ /* 0x000fe400000e0000 */
[----:B------:R-:W-:-:S02]  /*2630*/  PRMT R0, RZ, 0x654, R0 ;  /* 0x00000654ff007816 */ /* 0x000fc40000000000 */
[----:B------:R-:W-:Y:S02]  /*2640*/  @P0 R2UR UR4, R4 ;  /* 0x00000000040402ca */ /* 0x000fe400000e0000 */
[----:B------:R1:W-:Y:S03]  /*2650*/  SYNCS.ARRIVE.TRANS64.RED.A1T0 RZ, [R0+URZ], RZ ;  /* 0x000000ff00ff79a7 */ /* 0x0003e600081004ff */
[----:B------:R-:W-:-:S04]  /*2660*/  @UP1 UMOV UR30, UR5 ;  /* 0x00000005001e1c82 */ /* 0x000fc80008000000 */
[----:B------:R-:W-:-:S04]  /*2670*/  @UP1 UMOV UR31, UR8 ;  /* 0x00000008001f1c82 */ /* 0x000fc80008000000 */
[----:B------:R-:W-:Y:S01]  /*2680*/  @UP1 UMOV UR36, UR4 ;  /* 0x0000000400241c82 */ /* 0x000fe20008000000 */
[----:B------:R-:W-:Y:S05]  /*2690*/  BRA.U !UP0, `(.L_x_41) ;  /* 0x0000000108d47547 */ /* 0x000fea000b800000 */
[----:B------:R-:W2:Y:S01]  /*26a0*/  LDCU.128 UR12, c[0x0][0xb10] ;  /* 0x00016200ff0c77ac */ /* 0x000ea20008000c00 */
[----:B------:R-:W3:Y:S01]  /*26b0*/  LDCU UR24, c[0x0][0xb20] ;  /* 0x00016400ff1877ac */ /* 0x000ee20008000800 */
[----:B------:R-:W4:Y:S01]  /*26c0*/  LDCU UR20, c[0x0][0xb0c] ;  /* 0x00016180ff1477ac */ /* 0x000f220008000800 */
[----:B------:R-:W1:Y:S01]  /*26d0*/  LDCU.64 UR10, c[0x0][0xb28] ;  /* 0x00016500ff0a77ac */ /* 0x000e620008000a00 */
[----:B------:R-:W-:Y:S02]  /*26e0*/  UISETP.NE.AND UP3, UPT, UR45, 0x1, UPT ;  /* 0x000000012d00788c */ /* 0x000fe4000bf65270 */
[----:B--2---:R-:W-:Y:S02]  /*26f0*/  UIMAD.WIDE.U32 UR8, UR37, UR15, URZ ;  /* 0x0000000f250872a5 */ /* 0x004fe4000f8e00ff */
[----:B------:R-:W-:Y:S02]  /*2700*/  UIMAD.WIDE.U32 UR4, UR38, UR12, URZ ;  /* 0x0000000c260472a5 */ /* 0x000fe4000f8e00ff */
[----:B------:R-:W-:-:S02]  /*2710*/  UISETP.NE.AND UP0, UPT, UR14, 0x1, UPT ;  /* 0x000000010e00788c */ /* 0x000fc4000bf05270 */
[----:B------:R-:W-:Y:S01]  /*2720*/  UIMAD.WIDE.U32 UR28, UR30, UR15, URZ ;  /* 0x0000000f1e1c72a5 */ /* 0x000fe2000f8e00ff */
[----:B------:R-:W-:Y:S02]  /*2730*/  UMOV UR8, UR9 ;  /* 0x0000000900087c82 */ /* 0x000fe40008000000 */
[----:B------:R-:W-:Y:S01]  /*2740*/  UMOV UR4, UR5 ;  /* 0x0000000500047c82 */ /* 0x000fe20008000000 */
[----:B---3--:R-:W-:Y:S02]  /*2750*/  USHF.R.U32.HI UR8, URZ, UR24, UR8 ;  /* 0x00000018ff087299 */ /* 0x008fe40008011608 */
[----:B----4-:R-:W-:Y:S02]  /*2760*/  UISETP.NE.AND UP2, UPT, UR20, 0x1, UPT ;  /* 0x000000011400788c */ /* 0x010fe4000bf45270 */
[----:B------:R-:W-:Y:S02]  /*2770*/  USHF.R.U32.HI UR4, URZ, UR13, UR4 ;  /* 0x0000000dff047299 */ /* 0x000fe40008011604 */
[----:B------:R-:W-:-:S02]  /*2780*/  USEL UR5, UR37, UR8, !UP0 ;  /* 0x0000000825057287 */ /* 0x000fc4000c000000 */
[----:B------:R-:W-:Y:S02]  /*2790*/  USEL UR8, UR38, UR4, !UP2 ;  /* 0x0000000426087287 */ /* 0x000fe4000d000000 */
[----:B-1----:R-:W-:Y:S01]  /*27a0*/  UIMAD.WIDE.U32 UR16, UR5, UR10, URZ ;  /* 0x0000000a051072a5 */ /* 0x002fe2000f8e00ff */
[----:B------:R-:W-:Y:S01]  /*27b0*/  UMOV UR4, UR29 ;  /* 0x0000001d00047c82 */ /* 0x000fe20008000000 */
[----:B------:R-:W-:Y:S02]  /*27c0*/  UIMAD.WIDE.U32 UR18, UR31, UR12, URZ ;  /* 0x0000000c1f1272a5 */ /* 0x000fe4000f8e00ff */
[----:B------:R-:W-:-:S03]  /*27d0*/  UIMAD.WIDE.U32 UR28, UR8, UR10, URZ ;  /* 0x0000000a081c72a5 */ /* 0x000fc6000f8e00ff */
[----:B------:R-:W-:Y:S01]  /*27e0*/  UMOV UR16, UR17 ;  /* 0x0000001100107c82 */ /* 0x000fe20008000000 */
[----:B------:R-:W-:Y:S02]  /*27f0*/  USHF.R.U32.HI UR4, URZ, UR24, UR4 ;  /* 0x00000018ff047299 */ /* 0x000fe40008011604 */
[----:B------:R-:W-:Y:S01]  /*2800*/  @UP3 USHF.R.U32.HI UR5, URZ, UR11, UR16 ;  /* 0x0000000bff053299 */ /* 0x000fe20008011610 */
[----:B------:R-:W-:Y:S01]  /*2810*/  UMOV UR18, UR19 ;  /* 0x0000001300127c82 */ /* 0x000fe20008000000 */
[----:B------:R-:W-:Y:S01]  /*2820*/  UMOV UR28, UR29 ;  /* 0x0000001d001c7c82 */ /* 0x000fe20008000000 */
[----:B------:R-:W-:Y:S02]  /*2830*/  USHF.R.U32.HI UR13, URZ, UR13, UR18 ;  /* 0x0000000dff0d7299 */ /* 0x000fe40008011612 */
[----:B------:R-:W-:Y:S02]  /*2840*/  USEL UR4, UR30, UR4, !UP0 ;  /* 0x000000041e047287 */ /* 0x000fe4000c000000 */
[----:B------:R-:W-:-:S02]  /*2850*/  @UP3 USHF.R.U32.HI UR8, URZ, UR11, UR28 ;  /* 0x0000000bff083299 */ /* 0x000fc4000801161c */
[----:B------:R-:W-:Y:S02]  /*2860*/  UIMAD UR9, UR45, UR5, URZ ;  /* 0x000000052d0972a4 */ /* 0x000fe4000f8e02ff */
[----:B------:R-:W-:Y:S02]  /*2870*/  USEL UR5, UR31, UR13, !UP2 ;  /* 0x0000000d1f057287 */ /* 0x000fe4000d000000 */
[----:B------:R-:W-:Y:S02]  /*2880*/  UIMAD UR12, UR45, UR8, URZ ;  /* 0x000000082d0c72a4 */ /* 0x000fe4000f8e02ff */
[----:B------:R-:W-:Y:S02]  /*2890*/  UISETP.GE.AND UP0, UPT, UR4, UR9, UPT ;  /* 0x000000090400728c */ /* 0x000fe4000bf06270 */
[----:B------:R-:W-:Y:S02]  /*28a0*/  UIMAD.WIDE.U32 UR16, UR4, UR10, URZ ;  /* 0x0000000a041072a5 */ /* 0x000fe4000f8e00ff */
[----:B------:R-:W-:-:S02]  /*28b0*/  UISETP.GE.OR UP0, UPT, UR5, UR12, UP0 ;  /* 0x0000000c0500728c */ /* 0x000fc40008706670 */
        /* <DEDUP_REMOVED lines=19> */
.L_x_41:
[----:B------:R-:W2:Y:S02]  /*29f0*/  LDCU UR4, c[0x0][0xb30] ;  /* 0x00016600ff0477ac */ /* 0x000ea40008000800 */
[----:B--2---:R-:W-:-:S09]  /*2a00*/  UISETP.NE.AND UP0, UPT, UR4, 0x1, UPT ;  /* 0x000000010400788c */ /* 0x004fd2000bf05270 */
[----:B------:R-:W-:Y:S05]  /*2a10*/  BRA.U UP0, `(.L_x_42) ;  /* 0x0000000100447547 */ /* 0x000fea000b800000 */
[----:B------:R-:W2:Y:S01]  /*2a20*/  LDCU.128 UR12, c[0x0][0xb10] ;  /* 0x00016200ff0c77ac */ /* 0x000ea20008000c00 */
[----:B------:R-:W3:Y:S01]  /*2a30*/  LDCU UR10, c[0x0][0xb0c] ;  /* 0x00016180ff0a77ac */ /* 0x000ee20008000800 */
[----:B------:R-:W4:Y:S01]  /*2a40*/  LDCU UR11, c[0x0][0xb20] ;  /* 0x00016400ff0b77ac */ /* 0x000f220008000800 */
[----:B--2---:R-:W-:Y:S02]  /*2a50*/  UIMAD.WIDE.U32 UR8, UR31, UR12, URZ ;  /* 0x0000000c1f0872a5 */ /* 0x004fe4000f8e00ff */
[----:B------:R-:W-:Y:S02]  /*2a60*/  UIMAD.WIDE.U32 UR4, UR30, UR15, URZ ;  /* 0x0000000f1e0472a5 */ /* 0x000fe4000f8e00ff */
[----:B---3--:R-:W-:Y:S02]  /*2a70*/  UISETP.NE.AND UP2, UPT, UR10, 0x1, UPT ;  /* 0x000000010a00788c */ /* 0x008fe4000bf45270 */
[----:B------:R-:W-:Y:S01]  /*2a80*/  UISETP.NE.AND UP0, UPT, UR14, 0x1, UPT ;  /* 0x000000010e00788c */ /* 0x000fe2000bf05270 */
[----:B------:R-:W-:-:S02]  /*2a90*/  UMOV UR8, UR9 ;  /* 0x0000000900087c82 */ /* 0x000fc40008000000 */
[----:B------:R-:W-:Y:S01]  /*2aa0*/  UMOV UR4, UR5 ;  /* 0x0000000500047c82 */ /* 0x000fe20008000000 */
[----:B------:R-:W-:Y:S02]  /*2ab0*/  USHF.R.U32.HI UR13, URZ, UR13, UR8 ;  /* 0x0000000dff0d7299 */ /* 0x000fe40008011608 */
[----:B----4-:R-:W-:Y:S02]  /*2ac0*/  USHF.R.U32.HI UR4, URZ, UR11, UR4 ;  /* 0x0000000bff047299 */ /* 0x010fe40008011604 */
[----:B------:R-:W-:Y:S02]  /*2ad0*/  USEL UR5, UR31, UR13, !UP2 ;  /* 0x0000000d1f057287 */ /* 0x000fe4000d000000 */
[----:B------:R-:W-:-:S04]  /*2ae0*/  USEL UR4, UR30, UR4, !UP0 ;  /* 0x000000041e047287 */ /* 0x000fc8000c000000 */
[----:B------:R-:W-:Y:S02]  /*2af0*/  UIADD3 UR8, UPT, UPT, UR5, -UR4, URZ ;  /* 0x8000000405087290 */ /* 0x000fe4000fffe0ff */
[----:B------:R-:W-:Y:S02]  /*2b00*/  UIADD3 UR4, UPT, UPT, -UR5, UR4, URZ ;  /* 0x0000000405047290 */ /* 0x000fe4000fffe1ff */
[----:B------:R-:W-:Y:S02]  /*2b10*/  UIMAD UR30, UR8, UR14, UR30 ;  /* 0x0000000e081e72a4 */ /* 0x000fe4000f8e021e */
[----:B------:R-:W-:-:S12]  /*2b20*/  UIMAD UR31, UR4, UR10, UR31 ;  /* 0x0000000a041f72a4 */ /* 0x000fd8000f8e021f */
.L_x_42:
[----:B------:R-:W-:Y:S01]  /*2b30*/  VIADD R11, R11, 0x1 ;  /* 0x000000010b0b7836 */ /* 0x000fe20000000000 */
[----:B------:R-:W-:Y:S01]  /*2b40*/  R2UR UR4, R50 ;  /* 0x00000000320472ca */ /* 0x000fe200000e0000 */
[----:B------:R-:W-:Y:S01]  /*2b50*/  UIADD3 UR24, UPT, UPT, UR30, UR63, URZ ;  /* 0x0000003f1e187290 */ /* 0x000fe2000fffe0ff */
[----:B------:R-:W-:Y:S02]  /*2b60*/  PLOP3.LUT P1, PT, PT, PT, PT, 0x80, 0x8 ;  /* 0x000000000008781c */ /* 0x000fe40003f2f070 */
[----:B------:R-:W-:-:S04]  /*2b70*/  ISETP.NE.AND P0, PT, R11, 0x2, PT ;  /* 0x000000020b00780c */ /* 0x000fc80003f05270 */
[----:B-1----:R-:W-:Y:S02]  /*2b80*/  SEL R0, RZ, 0x1, P0 ;  /* 0x00000001ff007807 */ /* 0x002fe40000000000 */
[----:B------:R-:W-:Y:S02]  /*2b90*/  SEL R11, R11, RZ, P0 ;  /* 0x000000ff0b0b7207 */ /* 0x000fe40000000000 */
[----:B------:R-:W-:Y:S01]  /*2ba0*/  LOP3.LUT R10, R10, R0, RZ, 0x3c, !PT ;  /* 0x000000000a0a7212 */ /* 0x000fe200078e3cff */
[----:B------:R-:W-:Y:S01]  /*2bb0*/  UIADD3 UR20, UPT, UPT, UR31, UR4, URZ ;  /* 0x000000041f147290 */ /* 0x000fe2000fffe0ff */
[----:B------:R-:W-:Y:S11]  /*2bc0*/  BRA.U UP1, `(.L_x_43) ;  /* 0xfffffff101287547 */ /* 0x000ff6000b83ffff */
[----:B------:R-:W-:Y:S01]  /*2bd0*/  UIADD3 UR8, UPT, UPT, UR6, 0xd0, URZ ;  /* 0x000000d006087890 */ /* 0x000fe2000fffe0ff */
[----:B------:R-:W-:-:S03]  /*2be0*/  SHF.L.U32 R2, R12, 0x1f, RZ ;  /* 0x0000001f0c027819 */ /* 0x000fc600000006ff */
[----:B------:R-:W-:-:S09]  /*2bf0*/  ULEA UR4, UR7, UR8, 0x3 ;  /* 0x0000000807047291 */ /* 0x000fd2000f8e18ff */
[----:B------:R-:W1:Y:S02]  /*2c00*/  SYNCS.PHASECHK.TRANS64.TRYWAIT P0, [UR4], R2 ;  /* 0x00000002ff0075a7 */ /* 0x000e640008001104 */
[----:B-1----:R-:W-:Y:S05]  /*2c10*/  @!P0 BRA `(.L_x_44) ;  /* 0x0000007000648947 */ /* 0x002fea0003800000 */
.L_x_177:
[----:B------:R-:W-:-:S04]  /*2c20*/  UIADD3 UR4, UPT, UPT, UR7, 0x1, URZ ;  /* 0x0000000107047890 */ /* 0x000fc8000fffe0ff */
[----:B------:R-:W-:-:S04]  /*2c30*/  UISETP.NE.AND UP0, UPT, UR4, 0x1a, UPT ;  /* 0x0000001a0400788c */ /* 0x000fc8000bf05270 */
[----:B------:R-:W-:Y:S02]  /*2c40*/  USEL UR6, URZ, 0x1, UP0 ;  /* 0x00000001ff067887 */ /* 0x000fe40008000000 */
[----:B------:R-:W-:-:S04]  /*2c50*/  USEL UR4, UR4, URZ, UP0 ;  /* 0x000000ff04047287 */ /* 0x000fc80008000000 */
[----:B------:R-:W-:Y:S01]  /*2c60*/  ULEA UR5, UR4, UR8, 0x3 ;  /* 0x0000000804057291 */ /* 0x000fe2000f8e18ff */
[----:B-1----:R-:W-:-:S04]  /*2c70*/  LOP3.LUT R2, R12, UR6, RZ, 0x3c, !PT ;  /* 0x000000060c027c12 */ /* 0x002fc8000f8e3cff */
[----:B------:R-:W-:-:S04]  /*2c80*/  SHF.L.U32 R3, R2, 0x1f, RZ ;  /* 0x0000001f02037819 */ /* 0x000fc800000006ff */
[----:B------:R-:W1:Y:S02]  /*2c90*/  SYNCS.PHASECHK.TRANS64.TRYWAIT P0, [UR5], R3 ;  /* 0x00000003ff0075a7 */ /* 0x000e640008001105 */
[----:B-1----:R-:W-:Y:S05]  /*2ca0*/  @!P0 BRA `(.L_x_45) ;  /* 0x0000007000588947 */ /* 0x002fea0003800000 */
.L_x_179:
[----:B------:R-:W-:-:S04]  /*2cb0*/  UIADD3 UR4, UPT, UPT, UR4, 0x1, URZ ;  /* 0x0000000104047890 */ /* 0x000fc8000fffe0ff */
[----:B------:R-:W-:-:S04]  /*2cc0*/  UISETP.NE.AND UP0, UPT, UR4, 0x1a, UPT ;  /* 0x0000001a0400788c */ /* 0x000fc8000bf05270 */
[----:B------:R-:W-:Y:S02]  /*2cd0*/  USEL UR6, URZ, 0x1, UP0 ;  /* 0x00000001ff067887 */ /* 0x000fe40008000000 */
[----:B------:R-:W-:-:S04]  /*2ce0*/  USEL UR4, UR4, URZ, UP0 ;  /* 0x000000ff04047287 */ /* 0x000fc80008000000 */
[----:B------:R-:W-:Y:S01]  /*2cf0*/  ULEA UR5, UR4, UR8, 0x3 ;  /* 0x0000000804057291 */ /* 0x000fe2000f8e18ff */
[----:B------:R-:W-:-:S04]  /*2d00*/  LOP3.LUT R2, R2, UR6, RZ, 0x3c, !PT ;  /* 0x0000000602027c12 */ /* 0x000fc8000f8e3cff */
[----:B-1----:R-:W-:-:S04]  /*2d10*/  SHF.L.U32 R3, R2, 0x1f, RZ ;  /* 0x0000001f02037819 */ /* 0x002fc800000006ff */
[----:B------:R-:W1:Y:S02]  /*2d20*/  SYNCS.PHASECHK.TRANS64.TRYWAIT P0, [UR5], R3 ;  /* 0x00000003ff0075a7 */ /* 0x000e640008001105 */
[----:B-1----:R-:W-:Y:S05]  /*2d30*/  @!P0 BRA `(.L_x_46) ;  /* 0x00000070004c8947 */ /* 0x002fea0003800000 */
.L_x_181:
        /* <DEDUP_REMOVED lines=9> */
.L_x_183:
        /* <DEDUP_REMOVED lines=9> */
.L_x_185:
        /* <DEDUP_REMOVED lines=9> */
.L_x_187:
        /* <DEDUP_REMOVED lines=9> */
.L_x_189:
        /* <DEDUP_REMOVED lines=9> */
.L_x_191:
        /* <DEDUP_REMOVED lines=9> */
.L_x_193:
        /* <DEDUP_REMOVED lines=9> */
.L_x_195:
        /* <DEDUP_REMOVED lines=9> */
.L_x_197:
        /* <DEDUP_REMOVED lines=9> */
.L_x_199:
        /* <DEDUP_REMOVED lines=9> */
.L_x_201:
        /* <DEDUP_REMOVED lines=9> */
.L_x_203:
        /* <DEDUP_REMOVED lines=9> */
.L_x_205:
        /* <DEDUP_REMOVED lines=9> */
.L_x_207:
        /* <DEDUP_REMOVED lines=9> */
.L_x_209:
        /* <DEDUP_REMOVED lines=9> */
.L_x_211:
        /* <DEDUP_REMOVED lines=9> */
.L_x_213:
        /* <DEDUP_REMOVED lines=9> */
.L_x_215:
        /* <DEDUP_REMOVED lines=9> */
.L_x_217:
        /* <DEDUP_REMOVED lines=9> */
.L_x_219:
        /* <DEDUP_REMOVED lines=9> */
.L_x_221:
        /* <DEDUP_REMOVED lines=9> */
.L_x_223:
        /* <DEDUP_REMOVED lines=9> */
.L_x_225:
[----:B------:R-:W-:-:S04]  /*39a0*/  UIADD3 UR4, UPT, UPT, UR4, 0x1, URZ ;  /* 0x0000000104047890 */ /* 0x000fc8000fffe0ff */
[----:B------:R-:W-:-:S04]  /*39b0*/  UISETP.NE.AND UP0, UPT, UR4, 0x1a, UPT ;  /* 0x0000001a0400788c */ /* 0x000fc8000bf05270 */
[----:B------:R-:W-:Y:S02]  /*39c0*/  USEL UR5, URZ, 0x1, UP0 ;  /* 0x00000001ff057887 */ /* 0x000fe40008000000 */
[----:B------:R-:W-:-:S04]  /*39d0*/  USEL UR4, UR4, URZ, UP0 ;  /* 0x000000ff04047287 */ /* 0x000fc80008000000 */
[----:B------:R-:W-:Y:S01]  /*39e0*/  ULEA UR4, UR4, UR8, 0x3 ;  /* 0x0000000804047291 */ /* 0x000fe2000f8e18ff */
[----:B------:R-:W-:-:S04]  /*39f0*/  LOP3.LUT R2, R2, UR5, RZ, 0x3c, !PT ;  /* 0x0000000502027c12 */ /* 0x000fc8000f8e3cff */
[----:B------:R-:W-:Y:S01]  /*3a00*/  SHF.L.U32 R2, R2, 0x1f, RZ ;  /* 0x0000001f02027819 */ /* 0x000fe200000006ff */
[----:B-1----:R-:W-:-:S07]  /*3a10*/  IMAD.U32 R0, RZ, RZ, UR4 ;  /* 0x00000004ff007e24 */ /* 0x002fce000f8e00ff */
.L_x_69:
[----:B-1----:R1:W2:Y:S02]  /*3a20*/  SYNCS.PHASECHK.TRANS64.TRYWAIT P0, [R0+URZ], R2 ;  /* 0x00000002000075a7 */ /* 0x0022a400080011ff */
[----:B--2---:R-:W-:Y:S05]  /*3a30*/  @!P0 NANOSLEEP.SYNCS 0x989680 ;  /* 0x009896800000895d */ /* 0x004fea0003900000 */
[----:B------:R-:W2:Y:S02]  /*3a40*/  @!P0 SYNCS.PHASECHK.TRANS64 P0, [R0+URZ], R2 ;  /* 0x00000002000085a7 */ /* 0x000ea400080010ff */
[----:B--2---:R-:W-:Y:S05]  /*3a50*/  @P0 EXIT ;  /* 0x000000000000094d */ /* 0x004fea0003800000 */
[----:B------:R-:W-:Y:S05]  /*3a60*/  BRA `(.L_x_69) ;  /* 0xfffffffc00ec7947 */ /* 0x000fea000383ffff */
.L_x_23:
[----:B------:R-:W-:-:S04]  /*3a70*/  UISETP.NE.AND UP0, UPT, UR47, URZ, UPT ;  /* 0x000000ff2f00728c */ /* 0x000fc8000bf05270 */
[----:B------:R-:W-:-:S09]  /*3a80*/  UISETP.NE.OR UP0, UPT, UR25, 0x1, UP0 ;  /* 0x000000011900788c */ /* 0x000fd20008705670 */
[----:B------:R-:W-:Y:S05]  /*3a90*/  BRA.U UP0, `(.L_x_70) ;  /* 0x0000000500487547 */ /* 0x000fea000b800000 */
[----:B------:R-:W-:Y:S01]  /*3aa0*/  ISETP.GE.U32.AND P2, PT, R0, 0x4, PT ;  /* 0x000000040000780c */ /* 0x000fe20003f46070 */
[----:B------:R-:W-:Y:S01]  /*3ab0*/  IMAD.MOV.U32 R12, RZ, RZ, 0x1 ;  /* 0x00000001ff0c7424 */ /* 0x000fe200078e00ff */
[----:B------:R-:W-:Y:S02]  /*3ac0*/  CS2R R10, SRZ ;  /* 0x00000000000a7805 */ /* 0x000fe4000001ff00 */
[----:B------:R-:W-:Y:S01]  /*3ad0*/  CS2R R8, SRZ ;  /* 0x0000000000087805 */ /* 0x000fe2000001ff00 */
[----:B------:R-:W-:Y:S01]  /*3ae0*/  UMOV UR6, 0x400 ;  /* 0x0000040000067882 */ /* 0x000fe20000000000 */
[----:B------:R-:W-:Y:S01]  /*3af0*/  UMOV UR5, URZ ;  /* 0x000000ff00057c82 */ /* 0x000fe20008000000 */
[----:B------:R-:W-:-:S12]  /*3b00*/  ULEA UR6, UR47, UR6, 0x18 ;  /* 0x000000062f067291 */ /* 0x000fd8000f8ec0ff */
.L_x_74:
[----:B------:R-:W-:Y:S02]  /*3b10*/  LEA R2, R8, UR6, 0x3 ;  /* 0x0000000608027c11 */ /* 0x000fe4000f8e18ff */
[----:B------:R-:W-:-:S03]  /*3b20*/  SHF.L.U32 R4, R9, 0x1f, RZ ;  /* 0x0000001f09047819 */ /* 0x000fc600000006ff */
[----:B------:R-:W-:Y:S01]  /*3b30*/  VIADD R5, R2, 0x260 ;  /* 0x0000026002057836 */ /* 0x000fe20000000000 */
[----:B------:R-:W1:Y:S02]  /*3b40*/  SYNCS.PHASECHK.TRANS64.TRYWAIT P0, [R2+URZ+0x250], R4 ;  /* 0x00025004020075a7 */ /* 0x000e6400080011ff */
[----:B-1----:R-:W-:Y:S05]  /*3b50*/  @!P0 BRA `(.L_x_71) ;  /* 0x0000006800ec8947 */ /* 0x002fea0003800000 */
.L_x_226:
[----:B------:R-:W-:Y:S01]  /*3b60*/  ULEA UR4, UR5, UR6, 0x3 ;  /* 0x0000000605047291 */ /* 0x000fe2000f8e18ff */
[----:B-1----:R-:W-:Y:S01]  /*3b70*/  PRMT R2, RZ, 0x654, R5 ;  /* 0x00000654ff027816 */ /* 0x002fe20000000005 */
[----:B------:R-:W-:Y:S01]  /*3b80*/  @!P2 IMAD.MOV.U32 R4, RZ, RZ, 0x10 ;  /* 0x00000010ff04a424 */ /* 0x000fe200078e00ff */
[----:B------:R-:W-:Y:S01]  /*3b90*/  SHF.L.U32 R5, R12, 0x1f, RZ ;  /* 0x0000001f0c057819 */ /* 0x000fe200000006ff */
[----:B------:R-:W-:Y:S01]  /*3ba0*/  UIADD3 UR7, UPT, UPT, UR4, 0x1f0, URZ ;  /* 0x000001f004077890 */ /* 0x000fe2000fffe0ff */
[----:B------:R1:W-:Y:S05]  /*3bb0*/  SYNCS.ARRIVE.TRANS64.RED.A1T0 RZ, [R2+URZ], RZ ;  /* 0x000000ff02ff79a7 */ /* 0x0003ea00081004ff */
[----:B------:R-:W-:Y:S01]  /*3bc0*/  IMAD.U32 R6, RZ, RZ, UR7 ;  /* 0x00000007ff067e24 */ /* 0x000fe2000f8e00ff */
[----:B------:R-:W2:Y:S04]  /*3bd0*/  SYNCS.PHASECHK.TRANS64.TRYWAIT P0, [UR4+0x200], R5 ;  /* 0x00020005ff0075a7 */ /* 0x000ea80008001104 */
[----:B------:R-:W-:Y:S01]  /*3be0*/  PRMT R6, R0, 0x654, R6 ;  /* 0x0000065400067816 */ /* 0x000fe20000000006 */
[----:B-12---:R-:W-:Y:S06]  /*3bf0*/  @!P0 BRA `(.L_x_72) ;  /* 0x0000006800d88947 */ /* 0x006fec0003800000 */
.L_x_228:
[----:B------:R-:W-:Y:S01]  /*3c00*/  ULEA UR8, UR5, UR6, 0x4 ;  /* 0x0000000605087291 */ /* 0x000fe2000f8e20ff */
[----:B------:R-:W-:Y:S01]  /*3c10*/  SEL R3, R6, R3, !P2 ;  /* 0x0000000306037207 */ /* 0x000fe20005000000 */
[----:B------:R-:W-:Y:S01]  /*3c20*/  UIADD3 UR9, UPT, UPT, UR4, 0x1f0, URZ ;  /* 0x000001f004097890 */ /* 0x000fe2000fffe0ff */
[----:B-1----:R-:W-:Y:S01]  /*3c30*/  LEA R2, R11, UR6, 0x3 ;  /* 0x000000060b027c11 */ /* 0x002fe2000f8e18ff */
[----:B------:R-:W-:Y:S01]  /*3c40*/  UIADD3 UR8, UPT, UPT, UR8, 0x280, URZ ;  /* 0x0000028008087890 */ /* 0x000fe2000fffe0ff */
[----:B------:R1:W-:Y:S01]  /*3c50*/  @!P2 SYNCS.ARRIVE.TRANS64.RED RZ, [R3+URZ], R4 ;  /* 0x0000000403ffa9a7 */ /* 0x0003e200080004ff */
[----:B------:R-:W-:Y:S01]  /*3c60*/  UIADD3 UR4, UPT, UPT, UR5, 0x1, URZ ;  /* 0x0000000105047890 */ /* 0x000fe2000fffe0ff */
[----:B------:R-:W-:-:S03]  /*3c70*/  VIADD R8, R8, 0x1 ;  /* 0x0000000108087836 */ /* 0x000fc60000000000 */
[----:B------:R-:W-:Y:S02]  /*3c80*/  UISETP.NE.AND UP0, UPT, UR4, 0x2, UPT ;  /* 0x000000020400788c */ /* 0x000fe4000bf05270 */
[----:B------:R-:W-:Y:S01]  /*3c90*/  ISETP.NE.AND P0, PT, R8, 0x2, PT ;  /* 0x000000020800780c */ /* 0x000fe20003f05270 */
[----:B------:R-:W-:Y:S06]  /*3ca0*/  UGETNEXTWORKID.BROADCAST [UR8], [UR9] ;  /* 0x00000000080073ca */ /* 0x000fec0008000100 */
[----:B------:R-:W-:Y:S02]  /*3cb0*/  USEL UR7, URZ, 0x1, UP0 ;  /* 0x00000001ff077887 */ /* 0x000fe40008000000 */
[----:B------:R-:W-:-:S04]  /*3cc0*/  USEL UR5, UR4, URZ, UP0 ;  /* 0x000000ff04057287 */ /* 0x000fc80008000000 */
[----:B------:R-:W-:Y:S02]  /*3cd0*/  LOP3.LUT R12, R12, UR7, RZ, 0x3c, !PT ;  /* 0x000000070c0c7c12 */ /* 0x000fe4000f8e3cff */
[----:B-1----:R-:W-:-:S04]  /*3ce0*/  SHF.L.U32 R4, R10, 0x1f, RZ ;  /* 0x0000001f0a047819 */ /* 0x002fc800000006ff */
[----:B------:R-:W1:Y:S02]  /*3cf0*/  SYNCS.PHASECHK.TRANS64.TRYWAIT P1, [R2+URZ+0x1f0], R4 ;  /* 0x0001f004020075a7 */ /* 0x000e6400080211ff */
[----:B-1----:R-:W-:Y:S05]  /*3d00*/  @!P1 BRA `(.L_x_73) ;  /* 0x0000006800ac9947 */ /* 0x002fea0003800000 */
.L_x_229:
[C---:B-1----:R-:W-:Y:S01]  /*3d10*/  LEA R4, R11.reuse, UR6, 0x4 ;  /* 0x000000060b047c11 */ /* 0x042fe2000f8e20ff */
[----:B------:R-:W-:Y:S01]  /*3d20*/  VIADD R2, R2, 0x200 ;  /* 0x0000020002027836 */ /* 0x000fe20000000000 */
[----:B------:R-:W-:Y:S01]  /*3d30*/  SEL R8, R8, RZ, P0 ;  /* 0x000000ff08087207 */ /* 0x000fe20000000000 */
[----:B------:R-:W-:-:S03]  /*3d40*/  VIADD R11, R11, 0x1 ;  /* 0x000000010b0b7836 */ /* 0x000fc60000000000 */
[----:B------:R-:W1:Y:S01]  /*3d50*/  LDS.128 R4, [R4+0x280] ;  /* 0x0002800004047984 */ /* 0x000e620000000c00 */
[----:B------:R-:W-:Y:S02]  /*3d60*/  PRMT R2, RZ, 0x654, R2 ;  /* 0x00000654ff027816 */ /* 0x000fe40000000002 */
[C---:B------:R-:W-:Y:S01]  /*3d70*/  ISETP.NE.AND P1, PT, R11.reuse, 0x2, PT ;  /* 0x000000020b00780c */ /* 0x040fe20003f25270 */
[----:B------:R-:W-:Y:S01]  /*3d80*/  @!PT LDS RZ, [RZ] ;  /* 0x00000000fffff984 */ /* 0x000fe20000000800 */
[----:B------:R-:W-:Y:S01]  /*3d90*/  @!PT LDS RZ, [RZ] ;  /* 0x00000000fffff984 */ /* 0x000fe20000000800 */
[----:B------:R-:W-:Y:S01]  /*3da0*/  @!PT LDS RZ, [RZ] ;  /* 0x00000000fffff984 */ /* 0x000fe20000000800 */
[----:B------:R-:W-:Y:S01]  /*3db0*/  @!PT LDS RZ, [RZ] ;  /* 0x00000000fffff984 */ /* 0x000fe20000000800 */
[----:B------:R2:W-:Y:S06]  /*3dc0*/  MEMBAR.ALL.CTA ;  /* 0x0000000000007992 */ /* 0x0005ec0000008000 */
[----:B--2---:R-:W2:Y:S01]  /*3dd0*/  FENCE.VIEW.ASYNC.S ;  /* 0x00000000000073c6 */ /* 0x004ea20000000000 */
[----:B------:R-:W-:Y:S01]  /*3de0*/  SEL R11, R11, RZ, P1 ;  /* 0x000000ff0b0b7207 */ /* 0x000fe20000800000 */
[----:B--2---:R2:W-:Y:S01]  /*3df0*/  SYNCS.ARRIVE.TRANS64.RED.A1T0 RZ, [R2+URZ], RZ ;  /* 0x000000ff02ff79a7 */ /* 0x0045e200081004ff */
[----:B-1----:R-:W-:-:S02]  /*3e00*/  LOP3.LUT P3, RZ, R6, 0x1, RZ, 0xc0, !PT ;  /* 0x0000000106ff7812 */ /* 0x002fc4000786c0ff */
[----:B------:R-:W-:-:S04]  /*3e10*/  SEL R4, RZ, 0x1, P1 ;  /* 0x00000001ff047807 */ /* 0x000fc80000800000 */
[----:B------:R-:W-:Y:S02]  /*3e20*/  LOP3.LUT R10, R10, R4, RZ, 0x3c, !PT ;  /* 0x000000040a0a7212 */ /* 0x000fe400078e3cff */
[----:B--2---:R-:W-:-:S04]  /*3e30*/  SEL R2, RZ, 0x1, P0 ;  /* 0x00000001ff027807 */ /* 0x004fc80000000000 */
[----:B------:R-:W-:Y:S01]  /*3e40*/  LOP3.LUT R9, R9, R2, RZ, 0x3c, !PT ;  /* 0x0000000209097212 */ /* 0x000fe200078e3cff */
[----:B------:R-:W-:Y:S06]  /*3e50*/  @P3 BRA `(.L_x_74) ;  /* 0xfffffffc002c3947 */ /* 0x000fec000383ffff */
[----:B------:R-:W-:Y:S01]  /*3e60*/  ULEA UR4, UR5, UR6, 0x3 ;  /* 0x0000000605047291 */ /* 0x000fe2000f8e18ff */
[----:B------:R-:W-:-:S08]  /*3e70*/  SHF.L.U32 R2, R12, 0x1f, RZ ;  /* 0x0000001f0c027819 */ /* 0x000fd000000006ff */
[----:B------:R-:W1:Y:S02]  /*3e80*/  SYNCS.PHASECHK.TRANS64 P0, [UR4+0x200], R2 ;  /* 0x00020002ff0075a7 */ /* 0x000e640008001004 */
[----:B-1----:R-:W-:Y:S05]  /*3e90*/  @P0 BRA `(.L_x_75) ;  /* 0x0000000000080947 */ /* 0x002fea0003800000 */
[----:B------:R-:W1:Y:S02]  /*3ea0*/  SYNCS.PHASECHK.TRANS64.TRYWAIT P0, [UR4+0x200], R2 ;  /* 0x00020002ff0075a7 */ /* 0x000e640008001104 */
[----:B-1----:R-:W-:Y:S05]  /*3eb0*/  @!P0 BRA `(.L_x_76) ;  /* 0x0000006800548947 */ /* 0x002fea0003800000 */
.L_x_75:
[----:B------:R-:W-:-:S04]  /*3ec0*/  UIADD3 UR7, UPT, UPT, UR5, 0x1, URZ ;  /* 0x0000000105077890 */ /* 0x000fc8000fffe0ff */
[----:B------:R-:W-:-:S04]  /*3ed0*/  UISETP.NE.AND UP0, UPT, UR7, 0x2, UPT ;  /* 0x000000020700788c */ /* 0x000fc8000bf05270 */
[----:B------:R-:W-:Y:S02]  /*3ee0*/  USEL UR8, URZ, 0x1, UP0 ;  /* 0x00000001ff087887 */ /* 0x000fe40008000000 */
[----:B------:R-:W-:-:S04]  /*3ef0*/  USEL UR7, UR7, URZ, UP0 ;  /* 0x000000ff07077287 */ /* 0x000fc80008000000 */
[----:B------:R-:W-:Y:S01]  /*3f00*/  ULEA UR7, UR7, UR6, 0x3 ;  /* 0x0000000607077291 */ /* 0x000fe2000f8e18ff */
[----:B-1----:R-:W-:-:S04]  /*3f10*/  LOP3.LUT R2, R12, UR8, RZ, 0x3c, !PT ;  /* 0x000000080c027c12 */ /* 0x002fc8000f8e3cff */
[----:B------:R-:W-:-:S04]  /*3f20*/  SHF.L.U32 R0, R2, 0x1f, RZ ;  /* 0x0000001f02007819 */ /* 0x000fc800000006ff */
[----:B------:R-:W1:Y:S02]  /*3f30*/  SYNCS.PHASECHK.TRANS64 P0, [UR7+0x200], R0 ;  /* 0x00020000ff0075a7 */ /* 0x000e640008001007 */
[----:B-1----:R-:W-:Y:S05]  /*3f40*/  @P0 EXIT ;  /* 0x000000000000094d */ /* 0x002fea0003800000 */
[----:B------:R-:W-:Y:S02]  /*3f50*/  SHF.L.U32 R2, R2, 0x1f, RZ ;  /* 0x0000001f02027819 */ /* 0x000fe400000006ff */
[----:B------:R-:W-:-:S07]  /*3f60*/  MOV R0, UR7 ;  /* 0x0000000700007c02 */ /* 0x000fce0008000f00 */
.L_x_77:
[----:B-1----:R1:W2:Y:S02]  /*3f70*/  SYNCS.PHASECHK.TRANS64.TRYWAIT P0, [R0+URZ+0x200], R2 ;  /* 0x00020002000075a7 */ /* 0x0022a400080011ff */
[----:B--2---:R-:W-:Y:S05]  /*3f80*/  @!P0 NANOSLEEP.SYNCS 0x989680 ;  /* 0x009896800000895d */ /* 0x004fea0003900000 */
[----:B------:R-:W2:Y:S02]  /*3f90*/  @!P0 SYNCS.PHASECHK.TRANS64 P0, [R0+URZ+0x200], R2 ;  /* 0x00020002000085a7 */ /* 0x000ea400080010ff */
[----:B--2---:R-:W-:Y:S05]  /*3fa0*/  @P0 EXIT ;  /* 0x000000000000094d */ /* 0x004fea0003800000 */
[----:B------:R-:W-:Y:S05]  /*3fb0*/  BRA `(.L_x_77) ;  /* 0xfffffffc00ec7947 */ /* 0x000fea000383ffff */
.L_x_70:
[----:B------:R-:W-:Y:S05]  /*3fc0*/  BRA.U UP4, `(.L_x_78) ;  /* 0x0000001104a07547 */ /* 0x000fea000b800000 */
[----:B------:R-:W-:Y:S01]  /*3fd0*/  UMOV UR4, 0x40 ;  /* 0x0000004000047882 */ /* 0x000fe20000000000 */
[----:B------:R-:W-:Y:S01]  /*3fe0*/  NOP ;  /* 0x0000000000007918 */ /* 0x000fe20000000000 */
[----:B------:R-:W-:Y:S01]  /*3ff0*/  ULEA UR5, UR47, UR4, 0x18 ;  /* 0x000000042f057291 */ /* 0x000fe2000f8ec0ff */
[----:B------:R-:W-:Y:S02]  /*4000*/  UMOV UR6, 0x400 ;  /* 0x0000040000067882 */ /* 0x000fe40000000000 */
[----:B------:R-:W-:-:S06]  /*4010*/  ULEA UR6, UR47, UR6, 0x18 ;  /* 0x000000062f067291 */ /* 0x000fcc000f8ec0ff */
[----:B------:R-:W1:Y:S02]  /*4020*/  LDS.U8 R0, [UR5+0x1c] ;  /* 0x00001c05ff007984 */ /* 0x000e640008000000 */
[----:B-1----:R-:W-:-:S13]  /*4030*/  ISETP.NE.AND P0, PT, R0, RZ, PT ;  /* 0x000000ff0000720c */ /* 0x002fda0003f05270 */
[----:B------:R-:W-:Y:S05]  /*4040*/  @P0 BRA `(.L_x_79) ;  /* 0x0000000400080947 */ /* 0x000fea0003800000 */
[----:B------:R-:W-:Y:S02]  /*4050*/  UISETP.NE.U32.AND UP1, UPT, UR33, 0x1, UPT ;  /* 0x000000012100788c */ /* 0x000fe4000bf25070 */
[----:B------:R-:W-:-:S07]  /*4060*/  UIADD3 UR7, UPT, UPT, UR5, 0x8, URZ ;  /* 0x0000000805077890 */ /* 0x000fce000fffe0ff */
[----:B------:R-:W-:Y:S05]  /*4070*/  BRA.U !UP1, `(.L_x_80) ;  /* 0x00000001099c7547 */ /* 0x000fea000b800000 */
[----:B------:R-:W-:Y:S01]  /*4080*/  ELECT P0, URZ, PT ;  /* 0x0000000000ff782f */ /* 0x000fe20003800000 */
[----:B------:R-:W-:-:S12]  /*4090*/  BSSY B0, `(.L_x_80) ;  /* 0x0000025000007945 */ /* 0x000fd80003800000 */
[----:B------:R-:W-:Y:S05]  /*40a0*/  @!P0 BRA `(.L_x_81) ;  /* 0x00000000008c8947 */ /* 0x000fea0003800000 */
[----:B------:R-:W-:-:S05]  /*40b0*/  UMOV UR4, 0x10 ;  /* 0x0000001000047882 */ /* 0x000fca0000000000 */
[----:B------:R-:W-:Y:S04]  /*40c0*/  DEPBAR.LE SB1, 0x36 ;  /* 0x00009d800000791a */ /* 0x000fe80000000000 */
[----:B------:R-:W1:Y:S02]  /*40d0*/  UTCATOMSWS.2CTA.FIND_AND_SET.ALIGN UP0, UR4, UR4 ;  /* 0x00000004000475e3 */ /* 0x000e640008200800 */
[----:B-1----:R-:W-:Y:S01]  /*40e0*/  MOV R10, UR4 ;  /* 0x00000004000a7c02 */ /* 0x002fe20008000f00 */
[----:B------:R-:W-:Y:S06]  /*40f0*/  BRA.U UP0, `(.L_x_82) ;  /* 0x0000000100187547 */ /* 0x000fec000b800000 */
.L_x_83:
[----:B------:R-:W-:Y:S05]  /*4100*/  NANOSLEEP 0x64 ;  /* 0x000000640000795d */ /* 0x000fea0003800000 */
[----:B------:R-:W-:-:S05]  /*4110*/  UMOV UR4, 0x10 ;  /* 0x0000001000047882 */ /* 0x000fca0000000000 */
[----:B------:R-:W-:Y:S04]  /*4120*/  DEPBAR.LE SB1, 0x36 ;  /* 0x00009d800000791a */ /* 0x000fe80000000000 */
[----:B------:R-:W1:Y:S02]  /*4130*/  UTCATOMSWS.2CTA.FIND_AND_SET.ALIGN UP0, UR4, UR4 ;  /* 0x00000004000475e3 */ /* 0x000e640008200800 */
[----:B-1----:R-:W-:Y:S01]  /*4140*/  MOV R10, UR4 ;  /* 0x00000004000a7c02 */ /* 0x002fe20008000f00 */
[----:B------:R-:W-:Y:S05]  /*4150*/  BRA.U !UP0, `(.L_x_83) ;  /* 0xfffffffd08e87547 */ /* 0x000fea000b83ffff */
.L_x_82:
[----:B------:R-:W1:Y:S01]  /*4160*/  LDS R6, [UR5+0x10] ;  /* 0x00001005ff067984 */ /* 0x000e620008000800 */
[----:B------:R-:W-:Y:S01]  /*4170*/  IMAD.U32 R0, RZ, RZ, UR6 ;  /* 0x00000006ff007e24 */ /* 0x000fe2000f8e00ff */
[----:B------:R-:W-:-:S03]  /*4180*/  MOV R4, UR34 ;  /* 0x0000002200047c02 */ /* 0x000fc60008000f00 */
[----:B------:R-:W-:Y:S01]  /*4190*/  VIADD R0, R0, 0x2a0 ;  /* 0x000002a000007836 */ /* 0x000fe20000000000 */
[----:B-1----:R-:W-:-:S04]  /*41a0*/  SHF.L.U32 R6, R6, 0x1f, RZ ;  /* 0x0000001f06067819 */ /* 0x002fc800000006ff */
[----:B------:R-:W1:Y:S02]  /*41b0*/  SYNCS.PHASECHK.TRANS64.TRYWAIT P0, [UR5+0x8], R6 ;  /* 0x00000806ff0075a7 */ /* 0x000e640008001105 */
[----:B-1----:R-:W-:Y:S05]  /*41c0*/  @P0 BRA `(.L_x_84) ;  /* 0x0000000000080947 */ /* 0x002fea0003800000 */
[----:B------:R-:W1:Y:S02]  /*41d0*/  SYNCS.PHASECHK.TRANS64.TRYWAIT P0, [UR5+0x8], R6 ;  /* 0x00000806ff0075a7 */ /* 0x000e640008001105 */
[----:B-1----:R-:W-:Y:S05]  /*41e0*/  @!P0 BRA `(.L_x_85) ;  /* 0x0000006400a08947 */ /* 0x002fea0003800000 */
.L_x_84:
[----:B------:R-:W-:Y:S01]  /*41f0*/  PRMT R4, R4, 0x654, R0 ;  /* 0x0000065404047816 */ /* 0x000fe20000000000 */
[----:B------:R-:W-:Y:S01]  /*4200*/  HFMA2 R0, -RZ, RZ, 0, 5.9604644775390625e-08 ;  /* 0x00000001ff007431 */ /* 0x000fe200000001ff */
[----:B------:R-:W-:Y:S01]  /*4210*/  UPRMT UR4, UR34, 0x654, UR7 ;  /* 0x0000065422047896 */ /* 0x000fe20008000007 */
[----:B------:R-:W-:Y:S02]  /*4220*/  IMAD.MOV.U32 R8, RZ, RZ, 0xffff ;  /* 0x0000ffffff087424 */ /* 0x000fe400078e00ff */
[----:B-1----:R-:W-:Y:S02]  /*4230*/  IMAD.MOV.U32 R6, RZ, RZ, 0x4 ;  /* 0x00000004ff067424 */ /* 0x002fe400078e00ff */
[----:B------:R-:W-:Y:S01]  /*4240*/  IMAD.SHL.U32 R9, R10, 0x20, RZ ;  /* 0x000000200a097824 */ /* 0x000fe200078e00ff */
[----:B------:R-:W-:Y:S02]  /*4250*/  MOV R5, UR4 ;  /* 0x0000000400057c02 */ /* 0x000fe40008000f00 */
[-C--:B------:R-:W-:Y:S01]  /*4260*/  SHF.L.U32 R8, R8, R10.reuse, RZ ;  /* 0x0000000a08087219 */ /* 0x080fe200000006ff */
[----:B------:R1:W-:Y:S01]  /*4270*/  SYNCS.ARRIVE.TRANS64.RED RZ, [UR4], R6 ;  /* 0x00000006ffff79a7 */ /* 0x0003e20008000404 */
[----:B------:R-:W-:Y:S01]  /*4280*/  SHF.L.U32 R7, R0, R10, RZ ;  /* 0x0000000a00077219 */ /* 0x000fe200000006ff */
[----:B------:R1:W-:Y:S04]  /*4290*/  STS [UR6+0x2a0], R9 ;  /* 0x0002a009ff007988 */ /* 0x0003e80008000806 */
[----:B------:R1:W-:Y:S04]  /*42a0*/  STAS [R4.64], R10 ;  /* 0x0000000a04007dbd */ /* 0x0003e8000c0008ff */
[----:B------:R1:W-:Y:S04]  /*42b0*/  ATOMS.OR RZ, [UR5+0x14], R8 ;  /* 0x00001408ffff798c */ /* 0x0003e8000b000005 */
[----:B------:R1:W-:Y:S04]  /*42c0*/  ATOMS.OR RZ, [UR5+0x18], R7 ;  /* 0x00001807ffff798c */ /* 0x0003e8000b000005 */
[----:B------:R1:W-:Y:S02]  /*42d0*/  ATOMS.XOR RZ, [UR5+0x10], R0 ;  /* 0x00001000ffff798c */ /* 0x0003e4000b800005 */
.L_x_81:
[----:B------:R-:W-:Y:S05]  /*42e0*/  BSYNC B0 ;  /* 0x0000000000007941 */ /* 0x000fea0003800000 */
.L_x_80:
[----:B------:R-:W-:Y:S05]  /*42f0*/  BRA.U UP1, `(.L_x_86) ;  /* 0x00000001016c7547 */ /* 0x000fea000b800000 */
[----:B------:R-:W-:-:S03]  /*4300*/  UMOV UR4, 0xffffffff ;  /* 0xffffffff00047882 */ /* 0x000fc60000000000 */
[----:B------:R-:W-:Y:S05]  /*4310*/  BRA.DIV UR4, `(.L_x_87) ;  /* 0x00000066046c7947 */ /* 0x000fea000b800000 */
[----:B------:R-:W-:-:S13]  /*4320*/  ELECT P6, URZ, PT ;  /* 0x0000000000ff782f */ /* 0x000fda00038c0000 */
.L_x_233:
[----:B------:R-:W-:Y:S05]  /*4330*/  @!P6 BRA `(.L_x_86) ;  /* 0x00000000005ce947 */ /* 0x000fea0003800000 */
[----:B-1----:R-:W1:Y:S02]  /*4340*/  LDS R4, [UR5+0x10] ;  /* 0x00001005ff047984 */ /* 0x002e640008000800 */
[----:B-1----:R-:W-:-:S04]  /*4350*/  SHF.L.U32 R4, R4, 0x1f, RZ ;  /* 0x0000001f04047819 */ /* 0x002fc800000006ff */
[----:B------:R-:W1:Y:S02]  /*4360*/  SYNCS.PHASECHK.TRANS64.TRYWAIT P0, [UR5+0x8], R4 ;  /* 0x00000804ff0075a7 */ /* 0x000e640008001105 */
[----:B-1----:R-:W-:Y:S05]  /*4370*/  @P0 BRA `(.L_x_88) ;  /* 0x0000000000080947 */ /* 0x002fea0003800000 */
[----:B------:R-:W1:Y:S02]  /*4380*/  SYNCS.PHASECHK.TRANS64.TRYWAIT P0, [UR5+0x8], R4 ;  /* 0x00000804ff0075a7 */ /* 0x000e640008001105 */
[----:B-1----:R-:W-:Y:S05]  /*4390*/  @!P0 BRA `(.L_x_89) ;  /* 0x00000064006c8947 */ /* 0x002fea0003800000 */
.L_x_88:
[----:B------:R-:W2:Y:S01]  /*43a0*/  LDS R6, [UR6+0x2a0] ;  /* 0x0002a006ff067984 */ /* 0x000ea20008000800 */
[----:B-1----:R-:W-:Y:S02]  /*43b0*/  HFMA2 R0, -RZ, RZ, 0, 5.9604644775390625e-08 ;  /* 0x00000001ff007431 */ /* 0x002fe400000001ff */
[----:B------:R-:W-:Y:S01]  /*43c0*/  IMAD.MOV.U32 R4, RZ, RZ, 0xffff ;  /* 0x0000ffffff047424 */ /* 0x000fe200078e00ff */
[----:B------:R-:W-:Y:S01]  /*43d0*/  UPRMT UR4, UR34, 0x654, UR7 ;  /* 0x0000065422047896 */ /* 0x000fe20008000007 */
[----:B--2---:R-:W-:-:S03]  /*43e0*/  IMAD.SHL.U32 R5, R6, 0x20, RZ ;  /* 0x0000002006057824 */ /* 0x004fc600078e00ff */
[-C--:B------:R-:W-:Y:S02]  /*43f0*/  SHF.L.U32 R4, R4, R6.reuse, RZ ;  /* 0x0000000604047219 */ /* 0x080fe400000006ff */
[----:B------:R-:W-:Y:S01]  /*4400*/  SHF.L.U32 R6, R0, R6, RZ ;  /* 0x0000000600067219 */ /* 0x000fe200000006ff */
[----:B------:R2:W-:Y:S04]  /*4410*/  STS [UR6+0x2a0], R5 ;  /* 0x0002a005ff007988 */ /* 0x0005e80008000806 */
[----:B------:R2:W-:Y:S04]  /*4420*/  ATOMS.OR RZ, [UR5+0x14], R4 ;  /* 0x00001404ffff798c */ /* 0x0005e8000b000005 */
[----:B------:R2:W-:Y:S01]  /*4430*/  ATOMS.OR RZ, [UR5+0x18], R6 ;  /* 0x00001806ffff798c */ /* 0x0005e2000b000005 */
[----:B------:R-:W-:Y:S03]  /*4440*/  SYNCS.ARRIVE.TRANS64.RED.A1T0 RZ, [UR4], RZ ;  /* 0x000000ffffff79a7 */ /* 0x000fe60008100404 */
[----:B------:R2:W-:Y:S01]  /*4450*/  ATOMS.XOR RZ, [UR5+0x10], R0 ;  /* 0x00001000ffff798c */ /* 0x0005e2000b800005 */
[----:B------:R-:W-:Y:S05]  /*4460*/  BRA `(.L_x_86) ;  /* 0x0000000000107947 */ /* 0x000fea0003800000 */
.L_x_79:
[----:B------:R-:W-:Y:S02]  /*4470*/  MOV R0, 0xffffffff ;  /* 0xffffffff00007802 */ /* 0x000fe40000000f00 */
[----:B------:R-:W-:-:S03]  /*4480*/  MOV R4, 0x44b0 ;  /* 0x000044b000047802 */ /* 0x000fc60000000f00 */
[----:B------:R1:W-:Y:S04]  /*4490*/  STS [UR6+0x2a0], R0 ;  /* 0x0002a000ff007988 */ /* 0x0003e80008000806 */
[----:B-1---5:R-:W-:Y:S05]  /*44a0*/  CALL.REL.NOINC `($__internal_1_$__cuda_sm10x_tcgen05_guardrail_trap_phase_invalid_during_alloc) ;  /* 0x0000006c00407944 */ /* 0x022fea0003c00000 */
.L_x_86:
[----:B------:R-:W-:Y:S05]  /*44b0*/  WARPSYNC.ALL ;  /* 0x0000000000007948 */ /* 0x000fea0003800000 */
[----:B------:R-:W3:Y:S01]  /*44c0*/  S2UR UR4, SR_CgaCtaId ;  /* 0x00000000000479c3 */ /* 0x000ee20000008800 */
[----:B------:R-:W-:Y:S01]  /*44d0*/  UMOV UR17, 0x400 ;  /* 0x0000040000117882 */ /* 0x000fe20000000000 */
[----:B------:R-:W-:-:S06]  /*44e0*/  NOP ;  /* 0x0000000000007918 */ /* 0x000fcc0000000000 */
[----:B------:R-:W-:Y:S06]  /*44f0*/  BAR.ARV 0x6, 0xa0 ;  /* 0x0182800000007b1d */ /* 0x000fec0000002000 */
[----:B------:R-:W4:Y:S01]  /*4500*/  LDCU UR6, c[0x0][0x38c] ;  /* 0x00007180ff0677ac */ /* 0x000f220008000800 */
[----:B------:R-:W-:Y:S01]  /*4510*/  LOP3.LUT R3, R3, 0xffff, RZ, 0xc0, !PT ;  /* 0x0000ffff03037812 */ /* 0x000fe200078ec0ff */
[----:B-1----:R-:W-:Y:S01]  /*4520*/  IMAD.MOV.U32 R9, RZ, RZ, 0x1 ;  /* 0x00000001ff097424 */ /* 0x002fe200078e00ff */
[----:B------:R-:W-:Y:S01]  /*4530*/  LOP3.LUT R2, R2, 0xffff, RZ, 0xc0, !PT ;  /* 0x0000ffff02027812 */ /* 0x000fe200078ec0ff */
[----:B------:R-:W-:Y:S01]  /*4540*/  IMAD.MOV.U32 R8, RZ, RZ, RZ ;  /* 0x000000ffff087224 */ /* 0x000fe200078e00ff */
[----:B------:R-:W-:Y:S01]  /*4550*/  R2UR UR20, R3 ;  /* 0x00000000031472ca */ /* 0x000fe200000e0000 */
[----:B------:R-:W-:Y:S01]  /*4560*/  UMOV UR24, URZ ;  /* 0x000000ff00187c82 */ /* 0x000fe20008000000 */
[----:B------:R-:W-:-:S02]  /*4570*/  R2UR UR30, R2 ;  /* 0x00000000021e72ca */ /* 0x000fc400000e0000 */
[----:B------:R-:W-:Y:S01]  /*4580*/  CS2R R2, SRZ ;  /* 0x0000000000027805 */ /* 0x000fe2000001ff00 */
[----:B------:R-:W-:Y:S01]  /*4590*/  UMOV UR15, URZ ;  /* 0x000000ff000f7c82 */ /* 0x000fe20008000000 */
[----:B---3--:R-:W-:Y:S01]  /*45a0*/  ULEA UR17, UR4, UR17, 0x18 ;  /* 0x0000001104117291 */ /* 0x008fe2000f8ec0ff */
[----:B------:R-:W-:Y:S01]  /*45b0*/  UMOV UR14, URZ ;  /* 0x000000ff000e7c82 */ /* 0x000fe20008000000 */
[----:B------:R-:W-:Y:S02]  /*45c0*/  UISETP.NE.AND UP3, UPT, UR33, URZ, UPT ;  /* 0x000000ff2100728c */ /* 0x000fe4000bf65270 */
[----:B------:R-:W-:Y:S02]  /*45d0*/  UIADD3 UR5, UPT, UPT, UR17, 0x4400, URZ ;  /* 0x0000440011057890 */ /* 0x000fe4000fffe0ff */
[----:B------:R-:W-:-:S03]  /*45e0*/  UIADD3 UR4, UPT, UPT, UR17, 0x1e400, URZ ;  /* 0x0001e40011047890 */ /* 0x000fc6000fffe0ff */
[----:B--2---:R-:W1:Y:S01]  /*45f0*/  LDS R0, [UR17+0x2a0] ;  /* 0x0002a011ff007984 */ /* 0x004e620008000800 */
[----:B----4-:R-:W-:Y:S02]  /*4600*/  UIADD3 UR6, UPT, UPT, UR6, 0x1f, URZ ;  /* 0x0000001f06067890 */ /* 0x010fe4000fffe0ff */
[----:B------:R-:W-:Y:S02]  /*4610*/  USHF.R.U32.HI UR5, URZ, 0x4, UR5 ;  /* 0x00000004ff057899 */ /* 0x000fe40008011605 */
[----:B------:R-:W-:Y:S02]  /*4620*/  USHF.R.S32.HI UR25, URZ, 0x1f, UR6 ;  /* 0x0000001fff197899 */ /* 0x000fe40008011406 */
[----:B------:R-:W-:Y:S02]  /*4630*/  USHF.R.U32.HI UR4, URZ, 0x4, UR4 ;  /* 0x00000004ff047899 */ /* 0x000fe40008011604 */
[----:B------:R-:W-:Y:S02]  /*4640*/  ULEA.HI UR25, UR25, UR6, URZ, 0x5 ;  /* 0x0000000619197291 */ /* 0x000fe4000f8f28ff */
[----:B------:R-:W-:-:S02]  /*4650*/  ULOP3.LUT UR5, UR5, 0x3fff, URZ, 0xc0, !UPT ;  /* 0x00003fff05057892 */ /* 0x000fc4000f8ec0ff */
[----:B------:R-:W-:Y:S02]  /*4660*/  USHF.R.S32.HI UR25, URZ, 0x5, UR25 ;  /* 0x00000005ff197899 */ /* 0x000fe40008011419 */
[----:B------:R-:W-:Y:S02]  /*4670*/  ULOP3.LUT UR22, UR4, 0x3fff, URZ, 0xc0, !UPT ;  /* 0x00003fff04167892 */ /* 0x000fe4000f8ec0ff */
[----:B------:R-:W-:Y:S02]  /*4680*/  UISETP.LT.AND UP0, UPT, UR25, 0x1, UPT ;  /* 0x000000011900788c */ /* 0x000fe4000bf01270 */
[----:B------:R-:W-:Y:S02]  /*4690*/  ULOP3.LUT UR21, UR5, 0x10000, URZ, 0xfc, !UPT ;  /* 0x0001000005157892 */ /* 0x000fe4000f8efcff */
[----:B------:R-:W-:Y:S02]  /*46a0*/  ULOP3.LUT UR22, UR22, 0x10000, URZ, 0xfc, !UPT ;  /* 0x0001000016167892 */ /* 0x000fe4000f8efcff */
[----:B------:R-:W-:Y:S01]  /*46b0*/  USEL UR31, UR25, 0x1, !UP0 ;  /* 0x00000001191f7887 */ /* 0x000fe2000c000000 */
[----:B------:R-:W-:Y:S01]  /*46c0*/  UMOV UR28, 0x0 ;  /* 0x00000000001c7882 */ /* 0x000fe20000000000 */
[----:B------:R-:W-:Y:S01]  /*46d0*/  UMOV UR29, 0x8200490 ;  /* 0x08200490001d7882 */ /* 0x000fe20000000000 */
[----:B------:R-:W-:Y:S01]  /*46e0*/  UMOV UR26, 0x0 ;  /* 0x00000000001a7882 */ /* 0x000fe20000000000 */
[----:B------:R-:W-:Y:S01]  /*46f0*/  UMOV UR27, 0x8200490 ;  /* 0x08200490001b7882 */ /* 0x000fe20000000000 */
[----:B-1----:R-:W-:-:S15]  /*4700*/  R2UR UR32, R0 ;  /* 0x00000000002072ca */ /* 0x002fde00000e0000 */
.L_x_97:
[C---:B------:R-:W-:Y:S02]  /*4710*/  LEA R0, R8.reuse, UR17, 0x3 ;  /* 0x0000001108007c11 */ /* 0x040fe4000f8e18ff */
[----:B------:R-:W-:Y:S02]  /*4720*/  SHF.L.U32 R4, R3, 0x1f, RZ ;  /* 0x0000001f03047819 */ /* 0x000fe400000006ff */
[----:B------:R-:W-:Y:S02]  /*4730*/  LEA R5, R8, UR17, 0x4 ;  /* 0x0000001108057c11 */ /* 0x000fe4000f8e20ff */
[----:B------:R-:W1:Y:S02]  /*4740*/  SYNCS.PHASECHK.TRANS64.TRYWAIT P0, [R0+URZ+0x1f0], R4 ;  /* 0x0001f004000075a7 */ /* 0x000e6400080011ff */
[----:B-1-3--:R-:W-:Y:S05]  /*4750*/  @!P0 BRA `(.L_x_90) ;  /* 0x0000006000948947 */ /* 0x00afea0003800000 */
.L_x_234:
[----:B-1----:R-:W1:Y:S01]  /*4760*/  LDS.128 R4, [R5+0x280] ;  /* 0x0002800005047984 */ /* 0x002e620000000c00 */
[----:B------:R-:W-:Y:S02]  /*4770*/  VIADD R0, R0, 0x200 ;  /* 0x0000020000007836 */ /* 0x000fe40000000000 */
[----:B------:R-:W-:Y:S01]  /*4780*/  VIADD R8, R8, 0x1 ;  /* 0x0000000108087836 */ /* 0x000fe20000000000 */
[----:B------:R-:W-:Y:S01]  /*4790*/  @!PT LDS RZ, [RZ] ;  /* 0x00000000fffff984 */ /* 0x000fe20000000800 */
[----:B------:R-:W-:Y:S01]  /*47a0*/  @!PT LDS RZ, [RZ] ;  /* 0x00000000fffff984 */ /* 0x000fe20000000800 */
[----:B------:R-:W-:Y:S01]  /*47b0*/  @!PT LDS RZ, [RZ] ;  /* 0x00000000fffff984 */ /* 0x000fe20000000800 */
[----:B------:R-:W-:Y:S01]  /*47c0*/  @!PT LDS RZ, [RZ] ;  /* 0x00000000fffff984 */ /* 0x000fe20000000800 */
[----:B------:R2:W-:Y:S06]  /*47d0*/  MEMBAR.ALL.CTA ;  /* 0x0000000000007992 */ /* 0x0005ec0000008000 */
[----:B--2---:R-:W2:Y:S01]  /*47e0*/  FENCE.VIEW.ASYNC.S ;  /* 0x00000000000073c6 */ /* 0x004ea20000000000 */
[----:B------:R-:W-:-:S04]  /*47f0*/  PRMT R0, RZ, 0x654, R0 ;  /* 0x00000654ff007816 */ /* 0x000fc80000000000 */
[----:B--2---:R2:W-:Y:S01]  /*4800*/  SYNCS.ARRIVE.TRANS64.RED.A1T0 RZ, [R0+URZ], RZ ;  /* 0x000000ff00ff79a7 */ /* 0x0045e200081004ff */
[----:B-1----:R-:W-:Y:S01]  /*4810*/  LOP3.LUT P1, RZ, R6, 0x1, RZ, 0xc0, !PT ;  /* 0x0000000106ff7812 */ /* 0x002fe2000782c0ff */
[----:B--2---:R-:W-:-:S12]  /*4820*/  BRA.U UP3, `(.L_x_91) ;  /* 0x0000000103e07547 */ /* 0x004fd8000b800000 */
[----:B------:R-:W1:Y:S01]  /*4830*/  LDCU UR4, c[0x0][0x38c] ;  /* 0x00007180ff0477ac */ /* 0x000e620008000800 */
[----:B------:R-:W-:Y:S02]  /*4840*/  PLOP3.LUT P2, PT, PT, PT, PT, 0x80, 0x8 ;  /* 0x000000000008781c */ /* 0x000fe40003f4f070 */
[----:B------:R-:W-:Y:S01]  /*4850*/  SHF.L.U32 R4, R9, 0x1f, RZ ;  /* 0x0000001f09047819 */ /* 0x000fe200000006ff */
[----:B------:R-:W-:Y:S02]  /*4860*/  ULEA UR23, UR24, UR17, 0x3 ;  /* 0x0000001118177291 */ /* 0x000fe4000f8e18ff */
[----:B------:R-:W-:Y:S02]  /*4870*/  ULEA UR18, UR24, UR32, 0x6 ;  /* 0x0000002018127291 */ /* 0x000fe4000f8e30ff */
[----:B-1----:R-:W-:-:S06]  /*4880*/  UISETP.GE.AND UP0, UPT, UR4, 0x1, UPT ;  /* 0x000000010400788c */ /* 0x002fcc000bf06270 */
[----:B------:R-:W-:-:S05]  /*4890*/  PLOP3.LUT P0, PT, PT, PT, UP0, 0x80, 0x8 ;  /* 0x000000000008781c */ /* 0x000fca0003f0f008 */
[----:B------:R-:W-:-:S08]  /*48a0*/  @UP0 ULEA UR4, UR15, UR17, 0x3 ;  /* 0x000000110f040291 */ /* 0x000fd0000f8e18ff */
[----:B------:R-:W-:-:S04]  /*48b0*/  @P0 SHF.L.U32 R0, R2, 0x1f, RZ ;  /* 0x0000001f02000819 */ /* 0x000fc800000006ff */
[----:B------:R1:W2:Y:S01]  /*48c0*/  @P0 SYNCS.PHASECHK.TRANS64.TRYWAIT P2, [UR4], R0 ;  /* 0x00000000ff0005a7 */ /* 0x0002a20008041104 */
[----:B------:R-:W3:Y:S02]  /*48d0*/  SYNCS.PHASECHK.TRANS64.TRYWAIT P0, [UR23+0x230], R4 ;  /* 0x00023004ff0075a7 */ /* 0x000ee40008001117 */
[----:B-123--:R-:W-:Y:S05]  /*48e0*/  @!P0 BRA `(.L_x_92) ;  /* 0x0000006000448947 */ /* 0x00efea0003800000 */
.L_x_236:
[----:B------:R-:W-:Y:S01]  /*48f0*/  UMOV UR19, UR14 ;  /* 0x0000000e00137c82 */ /* 0x000fe20008000000 */
[----:B------:R-:W-:Y:S05]  /*4900*/  BRA.U !UP0, `(.L_x_93) ;  /* 0x0000000108987547 */ /* 0x000fea000b800000 */
[----:B------:R-:W-:Y:S02]  /*4910*/  UIADD3 UR19, UPT, UPT, UR31, UR14, URZ ;  /* 0x0000000e1f137290 */ /* 0x000fe4000fffe0ff */
[----:B------:R-:W-:Y:S01]  /*4920*/  UPLOP3.LUT UP2, UPT, UPT, UPT, UPT, 0x40, 0x4 ;  /* 0x000000000004789c */ /* 0x000fe20003f4e870 */
[----:B------:R-:W-:Y:S01]  /*4930*/  UMOV UR16, UR25 ;  /* 0x0000001900107c82 */ /* 0x000fe20008000000 */
[----:B------:R-:W-:-:S09]  /*4940*/  UMOV UR6, UR15 ;  /* 0x0000000f00067c82 */ /* 0x000fd20008000000 */
.L_x_96:
[----:B--2---:R-:W-:Y:S01]  /*4950*/  ULEA UR5, UR6, UR17, 0x3 ;  /* 0x0000001106057291 */ /* 0x004fe2000f8e18ff */
[----:B---3--:R-:W-:Y:S11]  /*4960*/  @P2 BRA `(.L_x_94) ;  /* 0x00000000000c2947 */ /* 0x008ff60003800000 */
[----:B-1----:R-:W-:Y:S04]  /*4970*/  SHF.L.U32 R4, R2, 0x1f, RZ ;  /* 0x0000001f02047819 */ /* 0x002fe800000006ff */
[----:B------:R-:W1:Y:S02]  /*4980*/  SYNCS.PHASECHK.TRANS64.TRYWAIT P0, [UR5], R4 ;  /* 0x00000004ff0075a7 */ /* 0x000e640008001105 */
[----:B-1----:R-:W-:Y:S05]  /*4990*/  @!P0 BRA `(.L_x_95) ;  /* 0x0000006000308947 */ /* 0x002fea0003800000 */
.L_x_94:
[----:B------:R-:W-:Y:S01]  /*49a0*/  UISETP.NE.AND UP0, UPT, UR16, 0x1, UPT ;  /* 0x000000011000788c */ /* 0x000fe2000bf05270 */
[----:B------:R-:W-:Y:S01]  /*49b0*/  PLOP3.LUT P2, PT, PT, PT, PT, 0x80, 0x8 ;  /* 0x000000000008781c */ /* 0x000fe20003f4f070 */
[----:B------:R-:W-:Y:S02]  /*49c0*/  UIADD3 UR4, UPT, UPT, UR6, 0x1, URZ ;  /* 0x0000000106047890 */ /* 0x000fe4000fffe0ff */
[----:B------:R-:W-:Y:S02]  /*49d0*/  ULEA UR12, UR6, UR22, 0x8 ;  /* 0x00000016060c7291 */ /* 0x000fe4000f8e40ff */
[----:B------:R-:W-:Y:S01]  /*49e0*/  UISETP.NE.AND UP1, UPT, UR4, 0x1a, UPT ;  /* 0x0000001a0400788c */ /* 0x000fe2000bf25270 */
[----:B------:R-:W-:Y:S01]  /*49f0*/  PLOP3.LUT P0, PT, PT, PT, UP0, 0x80, 0x8 ;  /* 0x000000000008781c */ /* 0x000fe20003f0f008 */
[----:B------:R-:W-:Y:S02]  /*4a00*/  UIADD3 UR10, UPT, UPT, UR12, 0x2, URZ ;  /* 0x000000020c0a7890 */ /* 0x000fe4000fffe0ff */
[----:B------:R-:W-:Y:S02]  /*4a10*/  USEL UR7, URZ, 0x1, UP1 ;  /* 0x00000001ff077887 */ /* 0x000fe40008800000 */
[----:B------:R-:W-:Y:S02]  /*4a20*/  USEL UR15, UR4, URZ, UP1 ;  /* 0x000000ff040f7287 */ /* 0x000fe40008800000 */
[----:B------:R-:W-:Y:S02]  /*4a30*/  UIADD3 UR14, UPT, UPT, UR14, 0x1, URZ ;  /* 0x000000010e0e7890 */ /* 0x000fe4000fffe0ff */
[----:B------:R-:W-:Y:S01]  /*4a40*/  @UP0 ULEA UR4, UR15, UR17, 0x3 ;  /* 0x000000110f040291 */ /* 0x000fe2000f8e18ff */
[----:B------:R-:W-:Y:S01]  /*4a50*/  LOP3.LUT R2, R2, UR7, RZ, 0x3c, !PT ;  /* 0x0000000702027c12 */ /* 0x000fe2000f8e3cff */
[----:B------:R-:W-:Y:S01]  /*4a60*/  UIADD3 UR7, UPT, UPT, UR5, 0xd0, URZ ;  /* 0x000000d005077890 */ /* 0x000fe2000fffe0ff */
[----:B------:R-:W-:Y:S02]  /*4a70*/  UMOV UR13, 0x80004020 ;  /* 0x80004020000d7882 */ /* 0x000fe40000000000 */
[----:B-1----:R-:W-:Y:S01]  /*4a80*/  @P0 SHF.L.U32 R0, R2, 0x1f, RZ ;  /* 0x0000001f02000819 */ /* 0x002fe200000006ff */
[----:B------:R-:W-:Y:S01]  /*4a90*/  UMOV UR5, 0x80004020 ;  /* 0x8000402000057882 */ /* 0x000fe20000000000 */
[----:B------:R-:W-:Y:S01]  /*4aa0*/  UMOV UR11, 0x80004020 ;  /* 0x80004020000b7882 */ /* 0x000fe20000000000 */
[----:B------:R-:W-:Y:S01]  /*4ab0*/  UMOV UR9, 0x80004020 ;  /* 0x8000402000097882 */ /* 0x000fe20000000000 */
[----:B------:R2:W3:Y:S01]  /*4ac0*/  @P0 SYNCS.PHASECHK.TRANS64.TRYWAIT P2, [UR4], R0 ;  /* 0x00000000ff0005a7 */ /* 0x0004e20008041104 */
[----:B------:R-:W-:Y:S02]  /*4ad0*/  ULEA UR4, UR6, UR21, 0x8 ;  /* 0x0000001506047291 */ /* 0x000fe4000f8e40ff */
[----:B------:R-:W-:Y:S02]  /*4ae0*/  UISETP.NE.AND UP0, UPT, UR14, UR19, UPT ;  /* 0x000000130e00728c */ /* 0x000fe4000bf05270 */
[----:B------:R-:W-:Y:S02]  /*4af0*/  UIADD3 UR8, UPT, UPT, UR4, 0x2, URZ ;  /* 0x0000000204087890 */ /* 0x000fe4000fffe0ff */
[----:B------:R-:W-:Y:S01]  /*4b00*/  UIADD3 UR16, UPT, UPT, UR16, -0x1, URZ ;  /* 0xffffffff10107890 */ /* 0x000fe2000fffe0ff */
[----:B------:R-:W-:Y:S02]  /*4b10*/  UMOV UR6, UR15 ;  /* 0x0000000f00067c82 */ /* 0x000fe40008000000 */
[----:B------:R2:W-:Y:S01]  /*4b20*/  UTCHMMA.2CTA gdesc[UR4], gdesc[UR12], tmem[UR18], tmem[UR28], idesc[UR29], UP2 ;  /* 0x00ff1c0c040075ea */ /* 0x0005e20009200012 */
[----:B------:R-:W-:Y:S03]  /*4b30*/  UPLOP3.LUT UP2, UPT, UPT, UPT, UPT, 0x80, 0x8 ;  /* 0x000000000008789c */ /* 0x000fe60003f4f070 */
[----:B------:R2:W-:Y:S01]  /*4b40*/  UTCHMMA.2CTA gdesc[UR8], gdesc[UR10], tmem[UR18], tmem[UR26], idesc[UR27], UPT ;  /* 0x00ff1a0a080075ea */ /* 0x0005e2000ba00012 */
[----:B------:R2:W-:Y:S01]  /*4b50*/  UTCBAR.2CTA.MULTICAST [UR7], URZ, UR20 ;  /* 0x000000ff070073e9 */ /* 0x0005e20008200814 */
[----:B------:R-:W-:Y:S06]  /*4b60*/  BRA.U UP0, `(.L_x_96) ;  /* 0xfffffffd00787547 */ /* 0x000fec000b83ffff */
.L_x_93:
[----:B--2---:R-:W-:Y:S01]  /*4b70*/  UIADD3 UR4, UPT, UPT, UR23, 0x210, URZ ;  /* 0x0000021017047890 */ /* 0x004fe2000fffe0ff */
[----:B------:R-:W-:-:S08]  /*4b80*/  UMOV UR14, UR19 ;  /* 0x00000013000e7c82 */ /* 0x000fd00008000000 */
[----:B------:R2:W-:Y:S01]  /*4b90*/  UTCBAR.2CTA.MULTICAST [UR4], URZ, UR30 ;  /* 0x000000ff040073e9 */ /* 0x0005e2000820081e */
[----:B------:R-:W-:Y:S02]  /*4ba0*/  NOP ;  /* 0x0000000000007918 */ /* 0x000fe40000000000 */
.L_x_91:
[----:B--2---:R-:W-:Y:S01]  /*4bb0*/  UIADD3 UR4, UPT, UPT, UR24, 0x1, URZ ;  /* 0x0000000118047890 */ /* 0x004fe2000fffe0ff */
[----:B------:R-:W-:-:S03]  /*4bc0*/  ISETP.NE.AND P0, PT, R8, 0x2, PT ;  /* 0x000000020800780c */ /* 0x000fc60003f05270 */
[----:B------:R-:W-:Y:S01]  /*4bd0*/  UISETP.NE.AND UP0, UPT, UR4, 0x4, UPT ;  /* 0x000000040400788c */ /* 0x000fe2000bf05270 */
[----:B-1----:R-:W-:Y:S02]  /*4be0*/  SEL R0, RZ, 0x1, P0 ;  /* 0x00000001ff007807 */ /* 0x002fe40000000000 */
[----:B------:R-:W-:Y:S01]  /*4bf0*/  SEL R8, R8, RZ, P0 ;  /* 0x000000ff08087207 */ /* 0x000fe20000000000 */
[----:B------:R-:W-:Y:S01]  /*4c00*/  USEL UR5, URZ, 0x1, UP0 ;  /* 0x00000001ff057887 */ /* 0x000fe20008000000 */
[----:B------:R-:W-:Y:S01]  /*4c10*/  LOP3.LUT R3, R3, R0, RZ, 0x3c, !PT ;  /* 0x0000000003037212 */ /* 0x000fe200078e3cff */
[----:B------:R-:W-:-:S04]  /*4c20*/  USEL UR24, UR4, URZ, UP0 ;  /* 0x000000ff04187287 */ /* 0x000fc80008000000 */
[----:B------:R-:W-:Y:S01]  /*4c30*/  LOP3.LUT R9, R9, UR5, RZ, 0x3c, !PT ;  /* 0x0000000509097c12 */ /* 0x000fe2000f8e3cff */
[----:B------:R-:W-:Y:S07]  /*4c40*/  @P1 BRA `(.L_x_97) ;  /* 0xfffffff800b01947 */ /* 0x000fee000383ffff */
[----:B------:R-:W1:Y:S01]  /*4c50*/  S2UR UR8, SR_CgaCtaId ;  /* 0x00000000000879c3 */ /* 0x000e620000008800 */
[----:B------:R-:W-:Y:S01]  /*4c60*/  ELECT P0, URZ, PT ;  /* 0x0000000000ff782f */ /* 0x000fe20003800000 */
[----:B------:R-:W-:Y:S01]  /*4c70*/  HFMA2 R0, -RZ, RZ, 0, 5.9604644775390625e-08 ;  /* 0x00000001ff007431 */ /* 0x000fe200000001ff */
[----:B------:R-:W-:-:S05]  /*4c80*/  UMOV UR4, 0x40 ;  /* 0x0000004000047882 */ /* 0x000fca0000000000 */
[----:B------:R-:W-:Y:S01]  /*4c90*/  UVIRTCOUNT.DEALLOC.SMPOOL 0x80 ;  /* 0x000000800000784c */ /* 0x000fe20000000000 */
[----:B------:R-:W-:Y:S02]  /*4ca0*/  UISETP.NE.AND UP1, UPT, UR33, URZ, UPT ;  /* 0x000000ff2100728c */ /* 0x000fe4000bf25270 */
[----:B-1----:R-:W-:-:S09]  /*4cb0*/  ULEA UR8, UR8, UR4, 0x18 ;  /* 0x0000000408087291 */ /* 0x002fd2000f8ec0ff */
[----:B------:R1:W-:Y:S01]  /*4cc0*/  @P0 STS.U8 [UR8+0x1c], R0 ;  /* 0x00001c00ff000988 */ /* 0x0003e20008000008 */
[----:B------:R-:W-:Y:S05]  /*4cd0*/  BRA.U UP1, `(.L_x_98) ;  /* 0x0000000101a07547 */ /* 0x000fea000b800000 */
[----:B------:R-:W-:Y:S01]  /*4ce0*/  UIADD3 UR7, UPT, UPT, UR17, 0x230, URZ ;  /* 0x0000023011077890 */ /* 0x000fe2000fffe0ff */
[----:B------:R-:W-:-:S03]  /*4cf0*/  SHF.L.U32 R2, R9, 0x1f, RZ ;  /* 0x0000001f09027819 */ /* 0x000fc600000006ff */
[----:B------:R-:W-:-:S09]  /*4d00*/  ULEA UR4, UR24, UR7, 0x3 ;  /* 0x0000000718047291 */ /* 0x000fd2000f8e18ff */
[----:B------:R-:W2:Y:S02]  /*4d10*/  SYNCS.PHASECHK.TRANS64.TRYWAIT P0, [UR4], R2 ;  /* 0x00000002ff0075a7 */ /* 0x000ea40008001104 */
[----:B--2---:R-:W-:Y:S05]  /*4d20*/  @!P0 BRA `(.L_x_99) ;  /* 0x0000005c00648947 */ /* 0x004fea0003800000 */
.L_x_239:
        /* <DEDUP_REMOVED lines=9> */
.L_x_241:
        /* <DEDUP_REMOVED lines=9> */
.L_x_243:
[----:B------:R-:W-:-:S04]  /*4e50*/  UIADD3 UR4, UPT, UPT, UR4, 0x1, URZ ;  /* 0x0000000104047890 */ /* 0x000fc8000fffe0ff */
[----:B------:R-:W-:-:S04]  /*4e60*/  UISETP.NE.AND UP0, UPT, UR4, 0x4, UPT ;  /* 0x000000040400788c */ /* 0x000fc8000bf05270 */
[----:B------:R-:W-:Y:S02]  /*4e70*/  USEL UR5, URZ, 0x1, UP0 ;  /* 0x00000001ff057887 */ /* 0x000fe40008000000 */
[----:B------:R-:W-:-:S04]  /*4e80*/  USEL UR4, UR4, URZ, UP0 ;  /* 0x000000ff04047287 */ /* 0x000fc80008000000 */
[----:B------:R-:W-:Y:S01]  /*4e90*/  ULEA UR4, UR4, UR7, 0x3 ;  /* 0x0000000704047291 */ /* 0x000fe2000f8e18ff */
[----:B------:R-:W-:-:S04]  /*4ea0*/  LOP3.LUT R2, R2, UR5, RZ, 0x3c, !PT ;  /* 0x0000000502027c12 */ /* 0x000fc8000f8e3cff */
[----:B------:R-:W-:Y:S01]  /*4eb0*/  SHF.L.U32 R2, R2, 0x1f, RZ ;  /* 0x0000001f02027819 */ /* 0x000fe200000006ff */
[----:B-1----:R-:W-:-:S04]  /*4ec0*/  IMAD.U32 R0, RZ, RZ, UR4 ;  /* 0x00000004ff007e24 */ /* 0x002fc8000f8e00ff */
[----:B------:R1:W2:Y:S03]  /*4ed0*/  SYNCS.PHASECHK.TRANS64.TRYWAIT P0, [R0+URZ], R2 ;  /* 0x00000002000075a7 */ /* 0x0002a600080011ff */
[----:B--2---:R-:W-:Y:S05]  /*4ee0*/  @!P0 NANOSLEEP.SYNCS 0x989680 ;  /* 0x009896800000895d */ /* 0x004fea0003900000 */
[----:B------:R-:W2:Y:S02]  /*4ef0*/  @!P0 SYNCS.PHASECHK.TRANS64 P0, [R0+URZ], R2 ;  /* 0x00000002000085a7 */ /* 0x000ea400080010ff */
[----:B--2---:R-:W-:Y:S05]  /*4f00*/  @P0 BRA `(.L_x_102) ;  /* 0x0000000000200947 */ /* 0x004fea0003800000 */
.L_x_103:
[----:B--2---:R2:W4:Y:S02]  /*4f10*/  SYNCS.PHASECHK.TRANS64.TRYWAIT P0, [R0+URZ], R2 ;  /* 0x00000002000075a7 */ /* 0x00452400080011ff */
[----:B----4-:R-:W-:Y:S05]  /*4f20*/  @!P0 NANOSLEEP.SYNCS 0x989680 ;  /* 0x009896800000895d */ /* 0x010fea0003900000 */
[----:B------:R-:W4:Y:S02]  /*4f30*/  @!P0 SYNCS.PHASECHK.TRANS64 P0, [R0+URZ], R2 ;  /* 0x00000002000085a7 */ /* 0x000f2400080010ff */
[----:B----4-:R-:W-:Y:S05]  /*4f40*/  @!P0 BRA `(.L_x_103) ;  /* 0xfffffffc00f08947 */ /* 0x010fea000383ffff */
[----:B------:R-:W-:Y:S05]  /*4f50*/  BRA `(.L_x_102) ;  /* 0x00000000000c7947 */ /* 0x000fea0003800000 */
.L_x_98:
[----:B------:R-:W-:-:S04]  /*4f60*/  UIADD3 UR4, UPT, UPT, UR17, 0x270, URZ ;  /* 0x0000027011047890 */ /* 0x000fc8000fffe0ff */
[----:B------:R-:W-:-:S09]  /*4f70*/  UPRMT UR4, UR34, 0x654, UR4 ;  /* 0x0000065422047896 */ /* 0x000fd20008000004 */
[----:B------:R-:W-:Y:S03]  /*4f80*/  SYNCS.ARRIVE.TRANS64.RED.A1T0 RZ, [UR4], RZ ;  /* 0x000000ffffff79a7 */ /* 0x000fe60008100404 */
.L_x_102:
[----:B-12---:R-:W-:Y:S01]  /*4f90*/  SHF.L.U32 R2, RZ, 0x1f, RZ ;  /* 0x0000001fff027819 */ /* 0x006fe200000006ff */
[----:B------:R-:W-:Y:S01]  /*4fa0*/  UIADD3 UR4, UPT, UPT, UR17, 0x270, URZ ;  /* 0x0000027011047890 */ /* 0x000fe2000fffe0ff */
[----:B------:R-:W-:Y:S02]  /*4fb0*/  PLOP3.LUT P0, PT, PT, PT, UP1, 0x80, 0x8 ;  /* 0x000000000008781c */ /* 0x000fe40003f0f018 */
[----:B------:R-:W1:Y:S02]  /*4fc0*/  SYNCS.PHASECHK.TRANS64.TRYWAIT P1, [UR17+0x270], R2 ;  /* 0x00027002ff0075a7 */ /* 0x000e640008021111 */
[----:B-1----:R-:W-:Y:S09]  /*4fd0*/  @!P1 BRA `(.L_x_104) ;  /* 0x0000005c00009947 */ /* 0x002ff20003800000 */
.L_x_245:
[----:B------:R-:W-:Y:S01]  /*4fe0*/  @!UP1 UPRMT UR4, UR34, 0x654, UR4 ;  /* 0x0000065422049896 */ /* 0x000fe20008000004 */
[----:B------:R-:W-:Y:S01]  /*4ff0*/  UMOV UR5, 0xffff ;  /* 0x0000ffff00057882 */ /* 0x000fe20000000000 */
[----:B------:R-:W-:-:S07]  /*5000*/  UMOV UR6, 0x1 ;  /* 0x0000000100067882 */ /* 0x000fce0000000000 */
[----:B------:R-:W-:Y:S01]  /*5010*/  @!P0 SYNCS.ARRIVE.TRANS64.RED.A1T0 RZ, [UR4], RZ ;  /* 0x000000ffffff89a7 */ /* 0x000fe20008100404 */
[----:B------:R-:W-:Y:S01]  /*5020*/  NOP ;  /* 0x0000000000007918 */ /* 0x000fe20000000000 */
[----:B-1----:R-:W1:Y:S01]  /*5030*/  LDS R0, [UR8+0x14] ;  /* 0x00001408ff007984 */ /* 0x002e620008000800 */
[----:B------:R-:W-:-:S04]  /*5040*/  ULOP3.LUT UR4, UR32, 0xffff, URZ, 0xc0, !UPT ;  /* 0x0000ffff20047892 */ /* 0x000fc8000f8ec0ff */
[----:B------:R-:W-:-:S04]  /*5050*/  USHF.R.U32.HI UR4, URZ, 0x5, UR4 ;  /* 0x00000005ff047899 */ /* 0x000fc80008011604 */
[----:B------:R-:W-:Y:S02]  /*5060*/  USHF.L.U32 UR5, UR5, UR4, URZ ;  /* 0x0000000405057299 */ /* 0x000fe400080006ff */
[----:B------:R-:W-:-:S04]  /*5070*/  USHF.L.U32 UR4, UR6, UR4, URZ ;  /* 0x0000000406047299 */ /* 0x000fc800080006ff */
[----:B-1----:R-:W-:-:S04]  /*5080*/  LOP3.LUT R0, R0, UR5, RZ, 0xc0, !PT ;  /* 0x0000000500007c12 */ /* 0x002fc8000f8ec0ff */
[----:B------:R-:W-:-:S13]  /*5090*/  ISETP.NE.AND P0, PT, R0, UR5, PT ;  /* 0x0000000500007c0c */ /* 0x000fda000bf05270 */
[----:B------:R-:W-:Y:S05]  /*50a0*/  @P0 BRA `(.L_x_105) ;  /* 0x0000000000580947 */ /* 0x000fea0003800000 */
[----:B------:R-:W1:Y:S02]  /*50b0*/  LDS R0, [UR8+0x18] ;  /* 0x00001808ff007984 */ /* 0x000e640008000800 */
[----:B-1----:R-:W-:-:S04]  /*50c0*/  LOP3.LUT R0, R0, UR4, RZ, 0xc0, !PT ;  /* 0x0000000400007c12 */ /* 0x002fc8000f8ec0ff */
[----:B------:R-:W-:-:S13]  /*50d0*/  ISETP.NE.AND P0, PT, R0, UR4, PT ;  /* 0x0000000400007c0c */ /* 0x000fda000bf05270 */
[----:B------:R-:W-:Y:S05]  /*50e0*/  @P0 BRA `(.L_x_106) ;  /* 0x00000000003c0947 */ /* 0x000fea0003800000 */
[----:B------:R-:W1:Y:S01]  /*50f0*/  S2R R2, SR_LANEID ;  /* 0x0000000000027919 */ /* 0x000e620000000000 */
[----:B------:R-:W-:-:S06]  /*5100*/  ULOP3.LUT UR5, URZ, UR5, URZ, 0x33, !UPT ;  /* 0x00000005ff057292 */ /* 0x000fcc000f8e33ff */
[----:B------:R-:W-:-:S04]  /*5110*/  IMAD.U32 R0, RZ, RZ, UR5 ;  /* 0x00000005ff007e24 */ /* 0x000fc8000f8e00ff */
[----:B------:R2:W4:Y:S02]  /*5120*/  REDUX UR7, R0 ;  /* 0x00000000000773c4 */ /* 0x0005240000000000 */
[----:B------:R1:W-:Y:S01]  /*5130*/  UTCATOMSWS.AND URZ, UR5 ;  /* 0x0000000500ff79e3 */ /* 0x0003e20008000000 */
[----:B--2---:R-:W-:Y:S01]  /*5140*/  LOP3.LUT R0, RZ, UR4, RZ, 0x33, !PT ;  /* 0x00000004ff007c12 */ /* 0x004fe2000f8e33ff */
[----:B------:R-:W-:Y:S02]  /*5150*/  VOTEU.ANY UR4, UPT, PT ;  /* 0x0000000000047886 */ /* 0x000fe400038e0100 */
[----:B------:R-:W-:Y:S02]  /*5160*/  UFLO.U32 UR4, UR4 ;  /* 0x00000004000472bd */ /* 0x000fe400080e0000 */
[----:B------:R-:W2:Y:S04]  /*5170*/  REDUX UR6, R0 ;  /* 0x00000000000673c4 */ /* 0x000ea80000000000 */
[----:B-1----:R-:W-:-:S02]  /*5180*/  ISETP.EQ.U32.AND P0, PT, R2, UR4, PT ;  /* 0x0000000402007c0c */ /* 0x002fc4000bf02070 */
[----:B----4-:R-:W-:-:S11]  /*5190*/  MOV R2, UR7 ;  /* 0x0000000700027c02 */ /* 0x010fd60008000f00 */
[----:B------:R1:W-:Y:S01]  /*51a0*/  @P0 ATOMS.AND RZ, [UR8+0x14], R2 ;  /* 0x00001402ffff098c */ /* 0x0003e2000a800008 */
[----:B--2---:R-:W-:-:S05]  /*51b0*/  IMAD.U32 R0, RZ, RZ, UR6 ;  /* 0x00000006ff007e24 */ /* 0x004fca000f8e00ff */
[----:B------:R1:W-:Y:S01]  /*51c0*/  @P0 ATOMS.AND RZ, [UR8+0x18], R0 ;  /* 0x00001800ffff098c */ /* 0x0003e2000a800008 */
[----:B------:R-:W-:Y:S05]  /*51d0*/  BRA `(.L_x_107) ;  /* 0x0000000000147947 */ /* 0x000fea0003800000 */
.L_x_106:
[----:B------:R-:W-:Y:S02]  /*51e0*/  MOV R2, 0x5200 ;  /* 0x0000520000027802 */ /* 0x000fe40000000f00 */
[----:B---3-5:R-:W-:Y:S05]  /*51f0*/  CALL.REL.NOINC `($__internal_0_$__cuda_sm10x_tcgen05_guardrail_trap_col_being_dealloced_not_returned_by_alloc) ;  /* 0x0000005c00e07944 */ /* 0x028fea0003c00000 */
[----:B------:R-:W-:Y:S05]  /*5200*/  BRA `(.L_x_107) ;  /* 0x0000000000087947 */ /* 0x000fea0003800000 */
.L_x_105:
[----:B------:R-:W-:Y:S02]  /*5210*/  MOV R2, 0x5230 ;  /* 0x0000523000027802 */ /* 0x000fe40000000f00 */
[----:B---3-5:R-:W-:Y:S05]  /*5220*/  CALL.REL.NOINC `($__internal_2_$__cuda_sm10x_tcgen05_guardrail_trap_unallocated_columns_being_dealloced) ;  /* 0x0000005c00ec7944 */ /* 0x028fea0003c00000 */
.L_x_107:
[----:B------:R-:W-:Y:S01]  /*5230*/  NOP ;  /* 0x0000000000007918 */ /* 0x000fe20000000000 */
[----:B------:R-:W-:Y:S05]  /*5240*/  EXIT ;  /* 0x000000000000794d */ /* 0x000fea0003800000 */
.L_x_78:
[----:B------:R-:W-:-:S09]  /*5250*/  UISETP.NE.OR UP0, UPT, UR25, 0x3, !UP3 ;  /* 0x000000031900788c */ /* 0x000fd2000df05670 */
[----:B------:R-:W-:Y:S05]  /*5260*/  BRA.U UP0, `(.L_x_108) ;  /* 0x0000001100b87547 */ /* 0x000fea000b800000 */
[----:B------:R-:W1:Y:S01]  /*5270*/  LDCU UR31, c[0x0][0x370] ;  /* 0x00006e00ff1f77ac */ /* 0x000e620008000800 */
[----:B------:R-:W2:Y:S01]  /*5280*/  LDC.64 R16, c[0x0][0x348] ;  /* 0x0000d200ff107b82 */ /* 0x000ea20000000a00 */
[----:B------:R-:W-:Y:S02]  /*5290*/  HFMA2 R13, -RZ, RZ, 0, 0 ;  /* 0x00000000ff0d7431 */ /* 0x000fe400000001ff */
[----:B------:R-:W-:Y:S01]  /*52a0*/  IMAD.MOV.U32 R15, RZ, RZ, 0x1 ;  /* 0x00000001ff0f7424 */ /* 0x000fe200078e00ff */
[----:B------:R-:W1:Y:S01]  /*52b0*/  LDCU.128 UR48, c[0x0][0xb10] ;  /* 0x00016200ff3077ac */ /* 0x000e620008000c00 */
[----:B------:R-:W-:Y:S01]  /*52c0*/  IMAD.MOV.U32 R14, RZ, RZ, RZ ;  /* 0x000000ffff0e7224 */ /* 0x000fe200078e00ff */
[----:B------:R-:W-:Y:S01]  /*52d0*/  MOV R7, 0x1000 ;  /* 0x0000100000077802 */ /* 0x000fe20000000f00 */
[----:B------:R-:W3:Y:S01]  /*52e0*/  LDCU UR30, c[0x0][0x374] ;  /* 0x00006e80ff1e77ac */ /* 0x000ee20008000800 */
[----:B------:R-:W4:Y:S01]  /*52f0*/  LDC.64 R2, c[0x0][0x888] ;  /* 0x00022200ff027b82 */ /* 0x000f220000000a00 */
[----:B------:R-:W3:Y:S01]  /*5300*/  LDCU UR15, c[0x0][0xb0c] ;  /* 0x00016180ff0f77ac */ /* 0x000ee20008000800 */
[----:B------:R-:W2:Y:S06]  /*5310*/  LDCU UR52, c[0x0][0xb20] ;  /* 0x00016400ff3477ac */ /* 0x000eac0008000800 */
[----:B------:R-:W4:Y:S01]  /*5320*/  LDC.64 R4, c[0x0][0x890] ;  /* 0x00022400ff047b82 */ /* 0x000f220000000a00 */
[----:B------:R-:W2:Y:S01]  /*5330*/  LDCU UR4, c[0x0][0xb30] ;  /* 0x00016600ff0477ac */ /* 0x000ea20008000800 */
[----:B------:R-:W-:Y:S01]  /*5340*/  UMOV UR21, 0x400 ;  /* 0x0000040000157882 */ /* 0x000fe20000000000 */
[----:B-1----:R-:W-:-:S02]  /*5350*/  UIMAD.WIDE.U32 UR6, UR31, UR48, URZ ;  /* 0x000000301f0672a5 */ /* 0x002fc4000f8e00ff */
[----:B---3--:R-:W-:Y:S02]  /*5360*/  UIMAD.WIDE.U32 UR8, UR30, UR51, URZ ;  /* 0x000000331e0872a5 */ /* 0x008fe4000f8e00ff */
[----:B------:R-:W-:Y:S02]  /*5370*/  ULEA UR21, UR47, UR21, 0x18 ;  /* 0x000000152f157291 */ /* 0x000fe4000f8ec0ff */
[----:B------:R-:W-:Y:S02]  /*5380*/  UPLOP3.LUT UP2, UPT, UPT, UPT, UPT, 0x40, 0x4 ;  /* 0x000000000004789c */ /* 0x000fe40003f4e870 */
[----:B------:R-:W-:Y:S01]  /*5390*/  UIADD3 UR37, UPT, UPT, UR21, 0x1b8, URZ ;  /* 0x000001b815257890 */ /* 0x000fe2000fffe0ff */
[----:B------:R-:W-:Y:S01]  /*53a0*/  UMOV UR6, UR7 ;  /* 0x0000000700067c82 */ /* 0x000fe20008000000 */
[----:B------:R-:W-:Y:S01]  /*53b0*/  UMOV UR38, UR9 ;  /* 0x0000000900267c82 */ /* 0x000fe20008000000 */
[----:B------:R-:W-:Y:S02]  /*53c0*/  UISETP.GE.AND UP0, UPT, UR45, 0x1, UPT ;  /* 0x000000012d00788c */ /* 0x000fe4000bf06270 */
[----:B------:R-:W-:Y:S01]  /*53d0*/  UISETP.NE.AND UP4, UPT, UR45, 0x1, UPT ;  /* 0x000000012d00788c */ /* 0x000fe2000bf85270 */
[----:B------:R-:W1:Y:S01]  /*53e0*/  LDCU.64 UR22, c[0x0][0xb28] ;  /* 0x00016500ff1677ac */ /* 0x000e620008000a00 */
[----:B------:R-:W-:-:S02]  /*53f0*/  UISETP.NE.AND UP6, UPT, UR15, 0x1, UPT ;  /* 0x000000010f00788c */ /* 0x000fc4000bfc5270 */
[----:B------:R-:W-:Y:S02]  /*5400*/  UISETP.NE.AND UP5, UPT, UR50, 0x1, UPT ;  /* 0x000000013200788c */ /* 0x000fe4000bfa5270 */
[----:B------:R-:W-:Y:S02]  /*5410*/  UIADD3 UR41, UPT, UPT, UR21, 0x1a0, URZ ;  /* 0x000001a015297890 */ /* 0x000fe4000fffe0ff */
[----:B------:R-:W-:Y:S02]  /*5420*/  UIADD3 UR33, UPT, UPT, UR21, 0x1a8, URZ ;  /* 0x000001a815217890 */ /* 0x000fe4000fffe0ff */
[----:B------:R-:W-:Y:S02]  /*5430*/  UIADD3 UR25, UPT, UPT, UR21, 0x1b0, URZ ;  /* 0x000001b015197890 */ /* 0x000fe4000fffe0ff */
[----:B------:R-:W-:Y:S02]  /*5440*/  UPRMT UR37, UR47, 0x654, UR37 ;  /* 0x000006542f257896 */ /* 0x000fe40008000025 */
[----:B------:R-:W-:-:S02]  /*5450*/  USHF.R.U32.HI UR39, URZ, UR49, UR6 ;  /* 0x00000031ff277299 */ /* 0x000fc40008011606 */
[----:B--2---:R-:W-:Y:S02]  /*5460*/  USHF.R.U32.HI UR38, URZ, UR52, UR38 ;  /* 0x00000034ff267299 */ /* 0x004fe40008011626 */
[----:B------:R-:W-:-:S11]  /*5470*/  UISETP.NE.AND UP3, UPT, UR4, 0x1, UPT ;  /* 0x000000010400788c */ /* 0x000fd6000bf65270 */
.L_x_119:
[C---:B------:R-:W-:Y:S02]  /*5480*/  LEA R12, R14.reuse, UR21, 0x3 ;  /* 0x000000150e0c7c11 */ /* 0x040fe4000f8e18ff */
[----:B------:R-:W-:Y:S02]  /*5490*/  SHF.L.U32 R0, R13, 0x1f, RZ ;  /* 0x0000001f0d007819 */ /* 0x000fe400000006ff */
[----:B------:R-:W-:Y:S02]  /*54a0*/  LEA R8, R14, UR21, 0x4 ;  /* 0x000000150e087c11 */ /* 0x000fe4000f8e20ff */
[----:B--2---:R-:W2:Y:S02]  /*54b0*/  SYNCS.PHASECHK.TRANS64.TRYWAIT P0, [R12+URZ+0x1f0], R0 ;  /* 0x0001f0000c0075a7 */ /* 0x004ea400080011ff */
[----:B--2---:R-:W-:Y:S05]  /*54c0*/  @!P0 BRA `(.L_x_109) ;  /* 0x0000005400dc8947 */ /* 0x004fea0003800000 */
.L_x_246:
[----:B------:R-:W3:Y:S01]  /*54d0*/  LDS.128 R8, [R8+0x280] ;  /* 0x0002800008087984 */ /* 0x000ee20000000c00 */
[----:B------:R-:W-:Y:S01]  /*54e0*/  UISETP.GE.AND UP0, UPT, UR45, 0x1, UPT ;  /* 0x000000012d00788c */ /* 0x000fe2000bf06270 */
[----:B------:R-:W-:Y:S01]  /*54f0*/  @!PT LDS RZ, [RZ] ;  /* 0x00000000fffff984 */ /* 0x000fe20000000800 */
[----:B------:R-:W-:Y:S01]  /*5500*/  @!PT LDS RZ, [RZ] ;  /* 0x00000000fffff984 */ /* 0x000fe20000000800 */
[----:B------:R-:W-:Y:S01]  /*5510*/  @!PT LDS RZ, [RZ] ;  /* 0x00000000fffff984 */ /* 0x000fe20000000800 */
[----:B------:R-:W-:Y:S01]  /*5520*/  @!PT LDS RZ, [RZ] ;  /* 0x00000000fffff984 */ /* 0x000fe20000000800 */
[----:B------:R1:W-:Y:S06]  /*5530*/  MEMBAR.ALL.CTA ;  /* 0x0000000000007992 */ /* 0x0003ec0000008000 */
[----:B-1----:R-:W1:Y:S01]  /*5540*/  FENCE.VIEW.ASYNC.S ;  /* 0x00000000000073c6 */ /* 0x002e620000000000 */
[----:B---3--:R-:W-:Y:S11]  /*5550*/  LOP3.LUT P0, RZ, R10, 0x1, RZ, 0xc0, !PT ;  /* 0x000000010aff7812 */ /* 0x008ff6000780c0ff */
[----:B------:R-:W-:Y:S02]  /*5560*/  @!UPT UIADD3 URZ, UPT, UPT, URZ, URZ, URZ ;  /* 0x000000fffffff290 */ /* 0x000fe4000fffe0ff */
[----:B-1----:R-:W-:Y:S01]  /*5570*/  VOTEU.ANY UP1, P0 ;  /* 0x0000000000ff7886 */ /* 0x002fe20000020100 */
[----:B------:R-:W-:Y:S11]  /*5580*/  PLOP3.LUT P0, PT, PT, PT, UP1, 0x80, 0x8 ;  /* 0x000000000008781c */ /* 0x000ff60003f0f018 */
[----:B------:R-:W-:Y:S02]  /*5590*/  @!UPT UIADD3 URZ, UPT, UPT, URZ, URZ, URZ ;  /* 0x000000fffffff290 */ /* 0x000fe4000fffe0ff */
[----:B--2---:R-:W-:Y:S02]  /*55a0*/  @P0 SHF.R.U32.HI R0, RZ, 0x10, R9 ;  /* 0x00000010ff000819 */ /* 0x004fe40000011609 */
[----:B------:R-:W-:Y:S02]  /*55b0*/  @P0 MOV R6, R8 ;  /* 0x0000000800060202 */ /* 0x000fe40000000f00 */
[----:B------:R-:W-:Y:S01]  /*55c0*/  @P0 R2UR UR4, R0 ;  /* 0x00000000000402ca */ /* 0x000fe200000e0000 */
[----:B------:R-:W-:Y:S01]  /*55d0*/  VIADD R0, R12, 0x200 ;  /* 0x000002000c007836 */ /* 0x000fe20000000000 */
[----:B------:R-:W-:Y:S02]  /*55e0*/  @P0 LOP3.LUT R8, R9, 0xffff, RZ, 0xc0, !PT ;  /* 0x0000ffff09080812 */ /* 0x000fe400078ec0ff */
[----:B------:R-:W-:Y:S02]  /*55f0*/  @P0 R2UR UR6, R6 ;  /* 0x00000000060602ca */ /* 0x000fe400000e0000 */
[----:B------:R-:W-:Y:S02]  /*5600*/  PRMT R0, RZ, 0x654, R0 ;  /* 0x00000654ff007816 */ /* 0x000fe40000000000 */
[----:B------:R-:W-:Y:S02]  /*5610*/  @P0 R2UR UR5, R8 ;  /* 0x00000000080502ca */ /* 0x000fe400000e0000 */
[----:B------:R1:W-:Y:S03]  /*5620*/  SYNCS.ARRIVE.TRANS64.RED.A1T0 RZ, [R0+URZ], RZ ;  /* 0x000000ff00ff79a7 */ /* 0x0003e600081004ff */
[----:B------:R-:W-:Y:S04]  /*5630*/  @UP1 UMOV UR29, UR4 ;  /* 0x00000004001d1c82 */ /* 0x000fe80008000000 */
[----:B------:R-:W-:Y:S04]  /*5640*/  @UP1 UMOV UR14, UR6 ;  /* 0x00000006000e1c82 */ /* 0x000fe80008000000 */
[----:B------:R-:W-:Y:S01]  /*5650*/  @UP1 UMOV UR13, UR5 ;  /* 0x00000005000d1c82 */ /* 0x000fe20008000000 */
[----:B------:R-:W-:Y:S05]  /*5660*/  BRA.U !UP0, `(.L_x_110) ;  /* 0x0000000108a47547 */ /* 0x000fea000b800000 */
[----:B------:R-:W-:Y:S02]  /*5670*/  UIMAD.WIDE.U32 UR16, UR13, UR51, URZ ;  /* 0x000000330d1072a5 */ /* 0x000fe4000f8e00ff */
[----:B------:R-:W-:Y:S02]  /*5680*/  UIMAD.WIDE.U32 UR18, UR14, UR48, URZ ;  /* 0x000000300e1272a5 */ /* 0x000fe4000f8e00ff */
[----:B------:R-:W-:Y:S02]  /*5690*/  USEL UR4, UR30, UR38, !UP5 ;  /* 0x000000261e047287 */ /* 0x000fe4000e800000 */
[----:B------:R-:W-:Y:S02]  /*56a0*/  USEL UR7, UR31, UR39, !UP6 ;  /* 0x000000271f077287 */ /* 0x000fe4000f000000 */
[----:B------:R-:W-:Y:S02]  /*56b0*/  UIMAD.WIDE.U32 UR8, UR4, UR22, URZ ;  /* 0x00000016040872a5 */ /* 0x000fe4000f8e00ff */
[----:B------:R-:W-:Y:S01]  /*56c0*/  UIMAD.WIDE.U32 UR10, UR7, UR22, URZ ;  /* 0x00000016070a72a5 */ /* 0x000fe2000f8e00ff */
[----:B------:R-:W-:Y:S02]  /*56d0*/  UMOV UR5, UR17 ;  /* 0x0000001100057c82 */ /* 0x000fe40008000000 */
[----:B------:R-:W-:Y:S03]  /*56e0*/  USHF.R.U32.HI UR6, URZ, UR52, UR5 ;  /* 0x00000034ff067299 */ /* 0x000fe60008011605 */
[----:B------:R-:W-:Y:S01]  /*56f0*/  UMOV UR5, UR19 ;  /* 0x0000001300057c82 */ /* 0x000fe20008000000 */
[----:B------:R-:W-:Y:S02]  /*5700*/  USEL UR6, UR13, UR6, !UP5 ;  /* 0x000000060d067287 */ /* 0x000fe4000e800000 */
[----:B------:R-:W-:Y:S03]  /*5710*/  USHF.R.U32.HI UR12, URZ, UR49, UR5 ;  /* 0x00000031ff0c7299 */ /* 0x000fe60008011605 */
[----:B------:R-:W-:Y:S02]  /*5720*/  UMOV UR5, UR9 ;  /* 0x0000000900057c82 */ /* 0x000fe40008000000 */
[----:B------:R-:W-:Y:S03]  /*5730*/  @UP4 USHF.R.U32.HI UR4, URZ, UR23, UR5 ;  /* 0x00000017ff044299 */ /* 0x000fe60008011605 */
[----:B------:R-:W-:Y:S01]  /*5740*/  UMOV UR5, UR11 ;  /* 0x0000000b00057c82 */ /* 0x000fe20008000000 */
[----:B------:R-:W-:Y:S02]  /*5750*/  UIMAD UR4, UR45, UR4, URZ ;  /* 0x000000042d0472a4 */ /* 0x000fe4000f8e02ff */
[----:B------:R-:W-:Y:S02]  /*5760*/  @UP4 USHF.R.U32.HI UR7, URZ, UR23, UR5 ;  /* 0x00000017ff074299 */ /* 0x000fe40008011605 */
[----:B------:R-:W-:Y:S02]  /*5770*/  UIMAD.WIDE.U32 UR10, UR6, UR22, URZ ;  /* 0x00000016060a72a5 */ /* 0x000fe4000f8e00ff */
[----:B------:R-:W-:Y:S02]  /*5780*/  USEL UR5, UR14, UR12, !UP6 ;  /* 0x0000000c0e057287 */ /* 0x000fe4000f000000 */
[----:B------:R-:W-:Y:S02]  /*5790*/  UIMAD UR8, UR45, UR7, URZ ;  /* 0x000000072d0872a4 */ /* 0x000fe4000f8e02ff */
[----:B------:R-:W-:Y:S03]  /*57a0*/  UISETP.GE.AND UP0, UPT, UR6, UR4, UPT ;  /* 0x000000040600728c */ /* 0x000fe6000bf06270 */
[----:B------:R-:W-:Y:S01]  /*57b0*/  UMOV UR4, UR11 ;  /* 0x0000000b00047c82 */ /* 0x000fe20008000000 */
[----:B------:R-:W-:Y:S02]  /*57c0*/  UISETP.GE.OR UP0, UPT, UR5, UR8, UP0 ;  /* 0x000000080500728c */ /* 0x000fe40008706670 */
[----:B------:R-:W-:Y:S02]  /*57d0*/  USHF.R.U32.HI UR4, URZ, UR23, UR4 ;  /* 0x00000017ff047299 */ /* 0x000fe40008011604 */
[----:B------:R-:W-:Y:S02]  /*57e0*/  UIMAD.WIDE.U32 UR8, UR5, UR22, URZ ;  /* 0x00000016050872a5 */ /* 0x000fe4000f8e00ff */
[----:B------:R-:W-:Y:S04]  /*57f0*/  USEL UR10, UR6, UR4, !UP4 ;  /* 0x00000004060a7287 */ /* 0x000fe8000e000000 */
[----:B------:R-:W-:Y:S01]  /*5800*/  UIADD3 UR11, UPT, UPT, -UR10, URZ, URZ ;  /* 0x000000ff0a0b7290 */ /* 0x000fe2000fffe1ff */
[----:B------:R-:W-:Y:S02]  /*5810*/  @!UP0 UMOV UR4, UR9 ;  /* 0x0000000900048c82 */ /* 0x000fe40008000000 */
[----:B------:R-:W-:Y:S02]  /*5820*/  @!UP0 USHF.R.U32.HI UR4, URZ, UR23, UR4 ;  /* 0x00000017ff048299 */ /* 0x000fe40008011604 */
[----:B------:R-:W-:Y:S02]  /*5830*/  UIMAD UR8, UR45, UR11, UR6 ;  /* 0x0000000b2d0872a4 */ /* 0x000fe4000f8e0206 */
[----:B------:R-:W-:Y:S04]  /*5840*/  @!UP0 USEL UR4, UR5, UR4, !UP4 ;  /* 0x0000000405048287 */ /* 0x000fe8000e000000 */
[----:B------:R-:W-:Y:S02]  /*5850*/  @!UP0 UIMAD UR7, UR7, UR8, UR4 ;  /* 0x00000008070782a4 */ /* 0x000fe4000f8e0204 */
[----:B------:R-:W-:Y:S02]  /*5860*/  @!UP0 UIADD3 UR9, UPT, UPT, UR10, -UR4, URZ ;  /* 0x800000040a098290 */ /* 0x000fe4000fffe0ff */
[----:B------:R-:W-:Y:S02]  /*5870*/  UIADD3 UR8, UPT, UPT, -UR6, URZ, URZ ;  /* 0x000000ff06087290 */ /* 0x000fe4000fffe1ff */
[----:B------:R-:W-:Y:S02]  /*5880*/  UIADD3 UR4, UPT, UPT, -UR5, URZ, URZ ;  /* 0x000000ff05047290 */ /* 0x000fe4000fffe1ff */
[----:B------:R-:W-:Y:S03]  /*5890*/  @!UP0 UIMAD UR6, UR9, UR45, UR5 ;  /* 0x0000002d090682a4 */ /* 0x000fe6000f8e0205 */
[----:B------:R-:W-:Y:S01]  /*58a0*/  @!UP0 UMOV UR5, UR7 ;  /* 0x0000000700058c82 */ /* 0x000fe20008000000 */
[----:B------:R-:W-:Y:S02]  /*58b0*/  UIMAD UR7, UR15, UR4, UR14 ;  /* 0x000000040f0772a4 */ /* 0x000fe4000f8e020e */
[----:B------:R-:W-:Y:S02]  /*58c0*/  UIMAD UR4, UR50, UR8, UR13 ;  /* 0x00000008320472a4 */ /* 0x000fe4000f8e020d */
[----:B------:R-:W-:Y:S02]  /*58d0*/  UIMAD UR14, UR5, UR15, UR7 ;  /* 0x0000000f050e72a4 */ /* 0x000fe4000f8e0207 */
[----:B------:R-:W-:Y:S11]  /*58e0*/  UIMAD UR13, UR6, UR50, UR4 ;  /* 0x00000032060d72a4 */ /* 0x000ff6000f8e0204 */
[----:B------:R-:W-:Y:S01]  /*58f0*/  @!UPT UIADD3 URZ, UPT, UPT, URZ, URZ, URZ ;  /* 0x000000fffffff290 */ /* 0x000fe2000fffe0ff */
.L_x_110:
[----:B------:R-:W2:Y:S01]  /*5900*/  @!UP3 LDCU.128 UR8, c[0x0][0xb10] ;  /* 0x00016200ff08b7ac */ /* 0x000ea20008000c00 */
[C---:B----4-:R-:W-:Y:S02]  /*5910*/  ISETP.NE.U32.AND P1, PT, R4.reuse, RZ, PT ;  /* 0x000000ff0400720c */ /* 0x050fe40003f25070 */
[----:B------:R-:W-:Y:S02]  /*5920*/  ISETP.NE.U32.AND P0, PT, R4, RZ, PT ;  /* 0x000000ff0400720c */ /* 0x000fe40003f05070 */
[C---:B------:R-:W-:Y:S02]  /*5930*/  ISETP.NE.AND.EX P1, PT, R5.reuse, RZ, PT, P1 ;  /* 0x000000ff0500720c */ /* 0x040fe40003f25310 */
[----:B------:R-:W-:Y:S01]  /*5940*/  ISETP.NE.AND.EX P0, PT, R5, RZ, PT, P0 ;  /* 0x000000ff0500720c */ /* 0x000fe20003f05300 */
[----:B------:R-:W3:Y:S01]  /*5950*/  @!UP3 LDCU UR5, c[0x0][0xb0c] ;  /* 0x00016180ff05b7ac */ /* 0x000ee20008000800 */
[----:B------:R-:W-:Y:S01]  /*5960*/  SHF.L.U32 R9, R15, 0x1f, RZ ;  /* 0x0000001f0f097819 */ /* 0x000fe200000006ff */
[----:B------:R-:W-:Y:S02]  /*5970*/  USHF.L.U32 UR42, UR24, 0x7, URZ ;  /* 0x00000007182a7899 */ /* 0x000fe400080006ff */
[----:B------:R-:W-:Y:S02]  /*5980*/  USHF.L.U32 UR43, UR20, 0x6, URZ ;  /* 0x00000006142b7899 */ /* 0x000fe400080006ff */
[----:B--2---:R-:W-:Y:S07]  /*5990*/  UIMAD.WIDE.U32 UR6, UR14, UR8, URZ ;  /* 0x000000080e0672a5 */ /* 0x004fee000f8e00ff */
[----:B------:R-:W-:Y:S01]  /*59a0*/  @!UP3 UMOV UR4, UR7 ;  /* 0x000000070004bc82 */ /* 0x000fe20008000000 */
[----:B---3--:R-:W-:Y:S02]  /*59b0*/  @!UP3 UISETP.NE.AND UP0, UPT, UR5, 0x1, UPT ;  /* 0x000000010500b88c */ /* 0x008fe4000bf05270 */
[----:B------:R-:W-:Y:S02]  /*59c0*/  @!UP3 USHF.R.U32.HI UR4, URZ, UR9, UR4 ;  /* 0x00000009ff04b299 */ /* 0x000fe40008011604 */
[----:B------:R-:W-:Y:S02]  /*59d0*/  UIMAD.WIDE.U32 UR6, UR13, UR11, URZ ;  /* 0x0000000b0d0672a5 */ /* 0x000fe4000f8e00ff */
[----:B------:R-:W-:Y:S02]  /*59e0*/  @!UP3 USEL UR8, UR14, UR4, !UP0 ;  /* 0x000000040e08b287 */ /* 0x000fe4000c000000 */
[----:B------:R-:W-:Y:S03]  /*59f0*/  @!UP3 UISETP.NE.AND UP0, UPT, UR10, 0x1, UPT ;  /* 0x000000010a00b88c */ /* 0x000fe6000bf05270 */
[----:B------:R-:W-:Y:S02]  /*5a00*/  @!UP3 UMOV UR6, UR7 ;  /* 0x000000070006bc82 */ /* 0x000fe40008000000 */
[----:B------:R-:W2:Y:S02]  /*5a10*/  @!UP3 LDCU UR4, c[0x0][0xb20] ;  /* 0x00016400ff04b7ac */ /* 0x000ea40008000800 */
[----:B--2---:R-:W-:Y:S04]  /*5a20*/  @!UP3 USHF.R.U32.HI UR6, URZ, UR4, UR6 ;  /* 0x00000004ff06b299 */ /* 0x004fe80008011606 */
[----:B------:R-:W-:Y:S04]  /*5a30*/  @!UP3 USEL UR6, UR13, UR6, !UP0 ;  /* 0x000000060d06b287 */ /* 0x000fe8000c000000 */
[----:B------:R-:W-:Y:S02]  /*5a40*/  @!UP3 UIADD3 UR4, UPT, UPT, -UR8, UR6, URZ ;  /* 0x000000060804b290 */ /* 0x000fe4000fffe1ff */
[----:B------:R-:W-:Y:S02]  /*5a50*/  @!UP3 UIADD3 UR6, UPT, UPT, UR8, -UR6, URZ ;  /* 0x800000060806b290 */ /* 0x000fe4000fffe0ff */
[----:B------:R-:W-:Y:S02]  /*5a60*/  @!UP3 UIMAD UR14, UR4, UR5, UR14 ;  /* 0x00000005040eb2a4 */ /* 0x000fe4000f8e020e */
[----:B------:R-:W-:Y:S01]  /*5a70*/  @!UP3 UIMAD UR13, UR6, UR10, UR13 ;  /* 0x0000000a060db2a4 */ /* 0x000fe2000f8e020d */
[----:B------:R-:W-:Y:S11]  /*5a80*/  BRA.U UP2, `(.L_x_111) ;  /* 0x0000000102107547 */ /* 0x000ff6000b800000 */
[----:B------:R-:W-:Y:S04]  /*5a90*/  MOV R6, UR46 ;  /* 0x0000002e00067c02 */ /* 0x000fe80008000f00 */
[----:B------:R-:W-:Y:S04]  /*5aa0*/  SHF.L.U32 R6, R6, 0x1f, RZ ;  /* 0x0000001f06067819 */ /* 0x000fe800000006ff */
[----:B------:R-:W2:Y:S02]  /*5ab0*/  SYNCS.PHASECHK.TRANS64.TRYWAIT P2, [UR21+0x1e8], R6 ;  /* 0x0001e806ff0075a7 */ /* 0x000ea40008041115 */
[----:B--2---:R-:W-:Y:S05]  /*5ac0*/  @!P2 BRA `(.L_x_112) ;  /* 0x000000500070a947 */ /* 0x004fea0003800000 */
.L_x_111:
[----:B------:R-:W-:Y:S05]  /*5ad0*/  @!P1 BRA `(.L_x_113) ;  /* 0x0000000000309947 */ /* 0x000fea0003800000 */
[----:B------:R-:W-:Y:S01]  /*5ae0*/  ISETP.NE.U32.AND P1, PT, R2, RZ, PT ;  /* 0x000000ff0200720c */ /* 0x000fe20003f25070 */
[----:B------:R-:W2:Y:S01]  /*5af0*/  LDCU.64 UR4, c[0x0][0x358] ;  /* 0x00006b00ff0477ac */ /* 0x000ea20008000a00 */
[----:B------:R-:W-:Y:S02]  /*5b00*/  IMAD.MOV.U32 R46, RZ, RZ, 0x1 ;  /* 0x00000001ff2e7424 */ /* 0x000fe400078e00ff */
[----:B------:R-:W-:Y:S11]  /*5b10*/  ISETP.NE.AND.EX P1, PT, R3, RZ, PT, P1 ;  /* 0x000000ff0300720c */ /* 0x000ff60003f25310 */
[----:B------:R-:W-:Y:S02]  /*5b20*/  @!UPT UIADD3 URZ, UPT, UPT, URZ, URZ, URZ ;  /* 0x000000fffffff290 */ /* 0x000fe4000fffe0ff */
[----:B------:R-:W3:Y:S01]  /*5b30*/  @P1 LDC.64 R10, c[0x0][0x888] ;  /* 0x00022200ff0a1b82 */ /* 0x000ee20000000a00 */
[----:B-1----:R-:W-:Y:S04]  /*5b40*/  @P1 IMAD R0, R4, UR36, RZ ;  /* 0x0000002404001c24 */ /* 0x002fe8000f8e02ff */
[----:B---3--:R-:W-:Y:S04]  /*5b50*/  @P1 IMAD.WIDE R10, R0, 0x4, R10 ;  /* 0x00000004000a1825 */ /* 0x008fe800078e020a */
[----:B------:R-:W-:Y:S01]  /*5b60*/  HFMA2 R0, -RZ, RZ, 0, 5.9604644775390625e-08 ;  /* 0x00000001ff007431 */ /* 0x000fe200000001ff */
[----:B--2--5:R2:W5:Y:S04]  /*5b70*/  @P1 LDG.E R27, desc[UR4][R10.64] ;  /* 0x000000040a1b1981 */ /* 0x024568000c1e1900 */
[----:B------:R-:W-:Y:S01]  /*5b80*/  @!P1 PRMT R46, R0, 0x7610, R46 ;  /* 0x00007610002e9816 */ /* 0x000fe2000000002e */
[----:B--2---:R-:W3:Y:S06]  /*5b90*/  @!P1 LDC R27, c[0x0][0x880] ;  /* 0x00022000ff1b9b82 */ /* 0x004eec0000000800 */
.L_x_113:
[----:B---3-5:R-:W-:Y:S01]  /*5ba0*/  @!P0 FSETP.EQ.AND P1, PT, R27, RZ, PT ;  /* 0x000000ff1b00820b */ /* 0x028fe20003f22000 */
[----:B------:R-:W-:Y:S01]  /*5bb0*/  @!UPT UIADD3 URZ, UPT, UPT, URZ, URZ, URZ ;  /* 0x000000fffffff290 */ /* 0x000fe2000fffe0ff */
[----:B------:R-:W-:Y:S11]  /*5bc0*/  @!P0 BRA `(.L_x_114) ;  /* 0x0000000000188947 */ /* 0x000ff60003800000 */
[----:B------:R-:W-:Y:S02]  /*5bd0*/  LOP3.LUT P0, RZ, R46, 0xff, RZ, 0xc0, !PT ;  /* 0x000000ff2eff7812 */ /* 0x000fe4000780c0ff */
[----:B------:R-:W-:Y:S04]  /*5be0*/  ISETP.NE.U32.AND P1, PT, R2, RZ, PT ;  /* 0x000000ff0200720c */ /* 0x000fe80003f25070 */
[----:B------:R-:W-:Y:S04]  /*5bf0*/  ISETP.NE.AND.EX P1, PT, R3, RZ, PT, P1 ;  /* 0x000000ff0300720c */ /* 0x000fe80003f25310 */
[----:B------:R-:W-:Y:S03]  /*5c00*/  PLOP3.LUT P1, PT, P1, PT, PT, 0x8, 0x80 ;  /* 0x000000000080781c */ /* 0x000fe60000f2e170 */
[----:B------:R-:W-:Y:S11]  /*5c10*/  @P0 FSETP.EQ.AND P1, PT, R27, RZ, PT ;  /* 0x000000ff1b00020b */ /* 0x000ff60003f22000 */
[----:B------:R-:W-:Y:S02]  /*5c20*/  @!UPT UIADD3 URZ, UPT, UPT, URZ, URZ, URZ ;  /* 0x000000fffffff290 */ /* 0x000fe4000fffe0ff */
.L_x_114:
[----:B------:R-:W2:Y:S01]  /*5c30*/  SYNCS.PHASECHK.TRANS64.TRYWAIT P2, [UR21+0x1c0], R9 ;  /* 0x0001c009ff0075a7 */ /* 0x000ea20008041115 */
[----:B------:R-:W-:Y:S04]  /*5c40*/  ELECT P0, URZ, PT ;  /* 0x0000000000ff782f */ /* 0x000fe80003800000 */
[----:B------:R-:W-:Y:S11]  /*5c50*/  PLOP3.LUT P1, PT, P1, P0, PT, 0xf2, 0x2f ;  /* 0x00000000002f781c */ /* 0x000ff60000f21e72 */
[----:B------:R-:W-:Y:S02]  /*5c60*/  @!UPT UIADD3 URZ, UPT, UPT, URZ, URZ, URZ ;  /* 0x000000fffffff290 */ /* 0x000fe4000fffe0ff */
[----:B------:R-:W-:Y:S05]  /*5c70*/  @!P1 IADD3 R8, P0, PT, R16, 0x580, RZ ;  /* 0x0000058010089810 */ /* 0x000fea0007f1e0ff */
[----:B-1----:R-:W-:Y:S01]  /*5c80*/  @!P1 IMAD.X R6, RZ, RZ, R17, P0 ;  /* 0x000000ffff069224 */ /* 0x002fe200000e0611 */
[----:B--2---:R-:W-:Y:S07]  /*5c90*/  @!P2 BRA `(.L_x_115) ;  /* 0x000000500014a947 */ /* 0x004fee0003800000 */
.L_x_249:
[----:B------:R-:W-:Y:S01]  /*5ca0*/  @!P1 R2UR UR5, R8 ;  /* 0x00000000080592ca */ /* 0x000fe200000e0000 */
[----:B------:R-:W-:Y:S01]  /*5cb0*/  VOTEU.ALL UP0, P1 ;  /* 0x0000000000ff7886 */ /* 0x000fe20000800000 */
[----:B------:R-:W-:Y:S01]  /*5cc0*/  @!P1 R2UR UR4, R6 ;  /* 0x00000000060492ca */ /* 0x000fe200000e0000 */
[----:B------:R-:W-:Y:S01]  /*5cd0*/  UMOV UR16, 0x0 ;  /* 0x0000000000107882 */ /* 0x000fe20000000000 */
[----:B------:R-:W-:Y:S01]  /*5ce0*/  UMOV UR17, 0x10000000 ;  /* 0x1000000000117882 */ /* 0x000fe20000000000 */
[----:B------:R-:W-:Y:S01]  /*5cf0*/  UMOV UR44, UR36 ;  /* 0x00000024002c7c82 */ /* 0x000fe20008000000 */
[----:B------:R-:W-:Y:S01]  /*5d00*/  @!UP0 UIADD3 UR40, UPT, UPT, UR21, 0x300, URZ ;  /* 0x0000030015288890 */ /* 0x000fe2000fffe0ff */
[----:B-1----:R-:W-:Y:S01]  /*5d10*/  @!P1 IMAD.MOV.U32 R0, RZ, RZ, 0x1000 ;  /* 0x00001000ff009424 */ /* 0x002fe200078e00ff */
[----:B------:R-:W-:Y:S01]  /*5d20*/  @!UP0 UIADD3 UR10, UPT, UPT, UR42, 0x40, URZ ;  /* 0x000000402a0a8890 */ /* 0x000fe2000fffe0ff */
[----:B------:R-:W-:Y:S01]  /*5d30*/  @!P1 IADD3 R8, P0, PT, R16, 0x580, RZ ;  /* 0x0000058010089810 */ /* 0x000fe20007f1e0ff */
[----:B------:R-:W-:Y:S01]  /*5d40*/  @!UP0 UIADD3 UR8, UPT, UPT, UR21, 0xb00, URZ ;  /* 0x00000b0015088890 */ /* 0x000fe2000fffe0ff */
[----:B------:R-:W-:Y:S02]  /*5d50*/  VOTEU.ALL UP0, P1 ;  /* 0x0000000000ff7886 */ /* 0x000fe40000800000 */
[----:B------:R-:W-:Y:S01]  /*5d60*/  IMAD.U32 R10, RZ, RZ, UR5 ;  /* 0x00000005ff0a7e24 */ /* 0x000fe2000f8e00ff */
[----:B------:R-:W-:Y:S01]  /*5d70*/  UMOV UR9, UR41 ;  /* 0x0000002900097c82 */ /* 0x000fe20008000000 */
[----:B------:R-:W-:Y:S01]  /*5d80*/  IMAD.U32 R11, RZ, RZ, UR4 ;  /* 0x00000004ff0b7e24 */ /* 0x000fe2000f8e00ff */
[----:B------:R-:W-:Y:S01]  /*5d90*/  UMOV UR11, UR43 ;  /* 0x0000002b000b7c82 */ /* 0x000fe20008000000 */
[----:B------:R-:W-:Y:S01]  /*5da0*/  UMOV UR12, UR36 ;  /* 0x00000024000c7c82 */ /* 0x000fe20008000000 */
[----:B------:R-:W-:Y:S01]  /*5db0*/  @!P1 R2UR UR4, R10 ;  /* 0x000000000a0492ca */ /* 0x000fe200000e0000 */
[----:B------:R-:W-:Y:S01]  /*5dc0*/  UPRMT UR6, UR47, 0x654, UR41 ;  /* 0x000006542f067896 */ /* 0x000fe20008000029 */
[----:B------:R-:W-:Y:S01]  /*5dd0*/  @!P1 R2UR UR5, R11 ;  /* 0x000000000b0592ca */ /* 0x000fe200000e0000 */
[----:B------:R-:W-:Y:S11]  /*5de0*/  @!P1 IMAD.X R6, RZ, RZ, R17, P0 ;  /* 0x000000ffff069224 */ /* 0x000ff600000e0611 */
[----:B------:R-:W-:Y:S01]  /*5df0*/  @!UPT UIADD3 URZ, UPT, UPT, URZ, URZ, URZ ;  /* 0x000000fffffff290 */ /* 0x000fe2000fffe0ff */
[----:B------:R1:W-:Y:S01]  /*5e00*/  @!UP0 UTMALDG.3D [UR40], [UR4], desc[UR16] ;  /* 0x00001028040085b4 */ /* 0x0003e20008011000 */
[----:B------:R-:W-:Y:S05]  /*5e10*/  VOTEU.ALL UP0, P1 ;  /* 0x0000000000ff7886 */ /* 0x000fea0000800000 */
[----:B------:R1:W-:Y:S01]  /*5e20*/  @!UP0 UTMALDG.3D [UR8], [UR4], desc[UR16] ;  /* 0x00001008040085b4 */ /* 0x0003e20008011000 */
[----:B------:R1:W-:Y:S01]  /*5e30*/  @!P1 SYNCS.ARRIVE.TRANS64.RED.A0TR RZ, [UR21+0x1a0], R0 ;  /* 0x0001a000ffff99a7 */ /* 0x0003e20008300415 */
[----:B------:R-:W-:Y:S01]  /*5e40*/  SYNCS.ARRIVE.TRANS64.RED.A1T0 RZ, [UR6], RZ ;  /* 0x000000ffffff79a7 */ /* 0x000fe20008100406 */
[----:B------:R-:W2:Y:S02]  /*5e50*/  SYNCS.PHASECHK.TRANS64.TRYWAIT P2, [UR21+0x1c8], R9 ;  /* 0x0001c809ff0075a7 */ /* 0x000ea40008041115 */
[----:B-12---:R-:W-:Y:S05]  /*5e60*/  @!P2 BRA `(.L_x_116) ;  /* 0x0000004c00b8a947 */ /* 0x006fea0003800000 */
.L_x_251:
        /* <DEDUP_REMOVED lines=10> */
[----:B------:R-:W-:Y:S02]  /*5f10*/  @!UP0 UIADD3 UR10, UPT, UPT, UR42, 0x50, URZ ;  /* 0x000000502a0a8890 */ /* 0x000fe4000fffe0ff */
[----:B------:R-:W-:Y:S01]  /*5f20*/  @!UP0 UIADD3 UR8, UPT, UPT, UR21, 0x1b00, URZ ;  /* 0x00001b0015088890 */ /* 0x000fe2000fffe0ff */
[----:B------:R-:W-:Y:S01]  /*5f30*/  IMAD.U32 R10, RZ, RZ, UR5 ;  /* 0x00000005ff0a7e24 */ /* 0x000fe2000f8e00ff */
[----:B------:R-:W-:Y:S01]  /*5f40*/  VOTEU.ALL UP0, P1 ;  /* 0x0000000000ff7886 */ /* 0x000fe20000800000 */
[----:B------:R-:W-:Y:S01]  /*5f50*/  IMAD.U32 R11, RZ, RZ, UR4 ;  /* 0x00000004ff0b7e24 */ /* 0x000fe2000f8e00ff */
[----:B------:R-:W-:Y:S01]  /*5f60*/  UMOV UR9, UR33 ;  /* 0x0000002100097c82 */ /* 0x000fe20008000000 */
[----:B------:R-:W-:Y:S01]  /*5f70*/  UMOV UR11, UR43 ;  /* 0x0000002b000b7c82 */ /* 0x000fe20008000000 */
[----:B------:R-:W-:Y:S01]  /*5f80*/  @!P1 R2UR UR4, R10 ;  /* 0x000000000a0492ca */ /* 0x000fe200000e0000 */
[----:B------:R-:W-:Y:S01]  /*5f90*/  UMOV UR12, UR36 ;  /* 0x00000024000c7c82 */ /* 0x000fe20008000000 */
[----:B------:R-:W-:Y:S01]  /*5fa0*/  @!P1 R2UR UR5, R11 ;  /* 0x000000000b0592ca */ /* 0x000fe200000e0000 */
[----:B------:R-:W-:Y:S01]  /*5fb0*/  UPRMT UR6, UR47, 0x654, UR33 ;  /* 0x000006542f067896 */ /* 0x000fe20008000021 */
[----:B------:R-:W-:Y:S11]  /*5fc0*/  @!P1 IMAD.X R6, RZ, RZ, R17, P0 ;  /* 0x000000ffff069224 */ /* 0x000ff600000e0611 */
[----:B------:R1:W-:Y:S01]  /*5fd0*/  @!UP0 UTMALDG.3D [UR32], [UR4], desc[UR16] ;  /* 0x00001020040085b4 */ /* 0x0003e20008011000 */
[----:B------:R-:W-:Y:S05]  /*5fe0*/  VOTEU.ALL UP0, P1 ;  /* 0x0000000000ff7886 */ /* 0x000fea0000800000 */
[----:B------:R1:W-:Y:S01]  /*5ff0*/  @!UP0 UTMALDG.3D [UR8], [UR4], desc[UR16] ;  /* 0x00001008040085b4 */ /* 0x0003e20008011000 */
[----:B------:R1:W-:Y:S01]  /*6000*/  @!P1 SYNCS.ARRIVE.TRANS64.RED.A0TR RZ, [UR21+0x1a8], R0 ;  /* 0x0001a800ffff99a7 */ /* 0x0003e20008300415 */
[----:B------:R-:W-:Y:S01]  /*6010*/  SYNCS.ARRIVE.TRANS64.RED.A1T0 RZ, [UR6], RZ ;  /* 0x000000ffffff79a7 */ /* 0x000fe20008100406 */
[----:B------:R-:W2:Y:S02]  /*6020*/  SYNCS.PHASECHK.TRANS64.TRYWAIT P2, [UR21+0x1d0], R9 ;  /* 0x0001d009ff0075a7 */ /* 0x000ea40008041115 */
[----:B-12---:R-:W-:Y:S05]  /*6030*/  @!P2 BRA `(.L_x_117) ;  /* 0x0000004c005ca947 */ /* 0x006fea0003800000 */
.L_x_253:
        /* <DEDUP_REMOVED lines=9> */
[----:B------:R-:W-:Y:S01]  /*60d0*/  VIADD R14, R14, 0x1 ;  /* 0x000000010e0e7836 */ /* 0x000fe20000000000 */
        /* <DEDUP_REMOVED lines=10> */
[----:B------:R-:W-:Y:S01]  /*6180*/  UMOV UR12, UR36 ;  /* 0x00000024000c7c82 */ /* 0x000fe20008000000 */
[----:B------:R-:W-:Y:S11]  /*6190*/  UPRMT UR6, UR47, 0x654, UR25 ;  /* 0x000006542f067896 */ /* 0x000ff60008000019 */
[----:B------:R1:W-:Y:S01]  /*61a0*/  @!UP0 UTMALDG.3D [UR24], [UR4], desc[UR16] ;  /* 0x00001018040085b4 */ /* 0x0003e20008011000 */
[----:B------:R-:W-:Y:S05]  /*61b0*/  VOTEU.ALL UP0, P1 ;  /* 0x0000000000ff7886 */ /* 0x000fea0000800000 */
[----:B------:R1:W-:Y:S01]  /*61c0*/  @!UP0 UTMALDG.3D [UR8], [UR4], desc[UR16] ;  /* 0x00001008040085b4 */ /* 0x0003e20008011000 */
[----:B------:R1:W-:Y:S01]  /*61d0*/  @!P1 SYNCS.ARRIVE.TRANS64.RED.A0TR RZ, [UR21+0x1b0], R0 ;  /* 0x0001b000ffff99a7 */ /* 0x0003e20008300415 */
[----:B------:R-:W-:Y:S01]  /*61e0*/  SYNCS.ARRIVE.TRANS64.RED.A1T0 RZ, [UR6], RZ ;  /* 0x000000ffffff79a7 */ /* 0x000fe20008100406 */
[----:B------:R-:W2:Y:S02]  /*61f0*/  SYNCS.PHASECHK.TRANS64.TRYWAIT P0, [UR21+0x1d8], R9 ;  /* 0x0001d809ff0075a7 */ /* 0x000ea40008001115 */
[----:B-12---:R-:W-:Y:S05]  /*6200*/  @!P0 BRA `(.L_x_118) ;  /* 0x0000004c00008947 */ /* 0x006fea0003800000 */
.L_x_255:
[----:B------:R-:W-:Y:S01]  /*6210*/  UIADD3 UR24, UPT, UPT, UR13, UR63, URZ ;  /* 0x0000003f0d187290 */ /* 0x000fe2000fffe0ff */
[----:B------:R-:W-:Y:S01]  /*6220*/  @!P1 IADD3 R6, P0, PT, R16, 0x580, RZ ;  /* 0x0000058010069810 */ /* 0x000fe20007f1e0ff */
[----:B------:R-:W-:Y:S01]  /*6230*/  UPLOP3.LUT UP2, UPT, UPT, UPT, UPT, 0x80, 0x8 ;  /* 0x000000000008789c */ /* 0x000fe20003f4f070 */
[----:B------:R-:W-:Y:S01]  /*6240*/  R2UR UR26, R50 ;  /* 0x00000000321a72ca */ /* 0x000fe200000e0000 */
[----:B------:R-:W-:Y:S01]  /*6250*/  VOTEU.ALL UP0, P1 ;  /* 0x0000000000ff7886 */ /* 0x000fe20000800000 */
[----:B------:R-:W-:Y:S01]  /*6260*/  @!P1 R2UR UR5, R6 ;  /* 0x00000000060592ca */ /* 0x000fe200000e0000 */
[----:B-1----:R-:W-:Y:S01]  /*6270*/  @!P1 IMAD.X R0, RZ, RZ, R17, P0 ;  /* 0x000000ffff009224 */ /* 0x002fe200000e0611 */
[----:B------:R-:W-:Y:S01]  /*6280*/  UMOV UR6, 0x0 ;  /* 0x0000000000067882 */ /* 0x000fe20000000000 */
[----:B------:R-:W-:Y:S01]  /*6290*/  UMOV UR7, 0x10000000 ;  /* 0x1000000000077882 */ /* 0x000fe20000000000 */
[----:B------:R-:W-:Y:S01]  /*62a0*/  @!UP0 UIADD3 UR18, UPT, UPT, UR42, 0x30, URZ ;  /* 0x000000302a128890 */ /* 0x000fe2000fffe0ff */
[----:B------:R-:W-:Y:S01]  /*62b0*/  ISETP.NE.AND P0, PT, R14, 0x2, PT ;  /* 0x000000020e00780c */ /* 0x000fe20003f05270 */
[----:B------:R-:W-:Y:S01]  /*62c0*/  @!UP0 UIADD3 UR16, UPT, UPT, UR21, 0x3300, URZ ;  /* 0x0000330015108890 */ /* 0x000fe2000fffe0ff */
[----:B------:R-:W-:Y:S01]  /*62d0*/  @!P1 R2UR UR4, R0 ;  /* 0x00000000000492ca */ /* 0x000fe200000e0000 */
[----:B------:R-:W-:Y:S01]  /*62e0*/  @!UP0 UIADD3 UR17, UPT, UPT, UR21, 0x1b8, URZ ;  /* 0x000001b815118890 */ /* 0x000fe2000fffe0ff */
[----:B------:R-:W-:Y:S01]  /*62f0*/  SEL R0, RZ, 0x1, P0 ;  /* 0x00000001ff007807 */ /* 0x000fe20000000000 */
[----:B------:R-:W-:Y:S01]  /*6300*/  @!UP0 UIADD3 UR10, UPT, UPT, UR42, 0x70, URZ ;  /* 0x000000702a0a8890 */ /* 0x000fe2000fffe0ff */
[----:B------:R-:W-:Y:S01]  /*6310*/  LOP3.LUT R15, R15, 0x1, RZ, 0x3c, !PT ;  /* 0x000000010f0f7812 */ /* 0x000fe200078e3cff */
[----:B------:R-:W-:Y:S01]  /*6320*/  @!UP0 UIADD3 UR8, UPT, UPT, UR21, 0x3b00, URZ ;  /* 0x00003b0015088890 */ /* 0x000fe2000fffe0ff */
[----:B------:R-:W-:Y:S01]  /*6330*/  IMAD.U32 R8, RZ, RZ, UR5 ;  /* 0x00000005ff087e24 */ /* 0x000fe2000f8e00ff */
[----:B------:R-:W-:Y:S01]  /*6340*/  VOTEU.ALL UP0, P1 ;  /* 0x0000000000ff7886 */ /* 0x000fe20000800000 */
[----:B------:R-:W-:Y:S01]  /*6350*/  UMOV UR19, UR43 ;  /* 0x0000002b00137c82 */ /* 0x000fe20008000000 */
[----:B------:R-:W-:Y:S01]  /*6360*/  UMOV UR20, UR36 ;  /* 0x0000002400147c82 */ /* 0x000fe20008000000 */
[----:B------:R-:W-:Y:S01]  /*6370*/  UMOV UR11, UR43 ;  /* 0x0000002b000b7c82 */ /* 0x000fe20008000000 */
[----:B------:R-:W-:Y:S01]  /*6380*/  UMOV UR12, UR36 ;  /* 0x00000024000c7c82 */ /* 0x000fe20008000000 */
[----:B------:R-:W-:Y:S01]  /*6390*/  UMOV UR9, UR17 ;  /* 0x0000001100097c82 */ /* 0x000fe20008000000 */
[----:B------:R-:W-:Y:S01]  /*63a0*/  IMAD.U32 R9, RZ, RZ, UR4 ;  /* 0x00000004ff097e24 */ /* 0x000fe2000f8e00ff */
[----:B------:R-:W-:Y:S01]  /*63b0*/  @!P1 R2UR UR4, R8 ;  /* 0x00000000080492ca */ /* 0x000fe200000e0000 */
[----:B------:R-:W-:Y:S01]  /*63c0*/  UMOV UR36, UR29 ;  /* 0x0000001d00247c82 */ /* 0x000fe20008000000 */
[----:B------:R-:W-:Y:S02]  /*63d0*/  LOP3.LUT R13, R13, R0, RZ, 0x3c, !PT ;  /* 0x000000000d0d7212 */ /* 0x000fe400078e3cff */
[----:B------:R-:W-:Y:S02]  /*63e0*/  @!P1 R2UR UR5, R9 ;  /* 0x00000000090592ca */ /* 0x000fe400000e0000 */
[----:B------:R-:W-:Y:S11]  /*63f0*/  SEL R14, R14, RZ, P0 ;  /* 0x000000ff0e0e7207 */ /* 0x000ff60000000000 */
[----:B------:R1:W-:Y:S01]  /*6400*/  @!UP0 UTMALDG.3D [UR16], [UR4], desc[UR6] ;  /* 0x00000610040085b4 */ /* 0x0003e20008011000 */
[----:B------:R-:W-:Y:S05]  /*6410*/  VOTEU.ALL UP0, P1 ;  /* 0x0000000000ff7886 */ /* 0x000fea0000800000 */
[----:B------:R2:W-:Y:S01]  /*6420*/  @!UP0 UTMALDG.3D [UR8], [UR4], desc[UR6] ;  /* 0x00000608040085b4 */ /* 0x0005e20008011000 */
[----:B------:R2:W-:Y:S01]  /*6430*/  @!P1 SYNCS.ARRIVE.TRANS64.RED.A0TR RZ, [UR21+0x1b8], R7 ;  /* 0x0001b807ffff99a7 */ /* 0x0005e20008300415 */
[----:B------:R-:W-:Y:S01]  /*6440*/  SYNCS.ARRIVE.TRANS64.RED.A1T0 RZ, [UR37], RZ ;  /* 0x000000ffffff79a7 */ /* 0x000fe20008100425 */
[----:B-1----:R-:W-:Y:S01]  /*6450*/  UIADD3 UR20, UPT, UPT, UR14, UR26, URZ ;  /* 0x0000001a0e147290 */ /* 0x002fe2000fffe0ff */
[----:B------:R-:W-:Y:S11]  /*6460*/  BRA.U UP1, `(.L_x_119) ;  /* 0xfffffff101047547 */ /* 0x000ff6000b83ffff */
[----:B------:R-:W-:-:S04]  /*6470*/  SHF.L.U32 R2, R15, 0x1f, RZ ;  /* 0x0000001f0f027819 */ /* 0x000fc800000006ff */
[----:B------:R-:W1:Y:S02]  /*6480*/  SYNCS.PHASECHK.TRANS64.TRYWAIT P0, [UR21+0x1c0], R2 ;  /* 0x0001c002ff0075a7 */ /* 0x000e640008001115 */
[----:B-1----:R-:W-:Y:S05]  /*6490*/  @!P0 BRA `(.L_x_120) ;  /* 0x0000004800748947 */ /* 0x002fea0003800000 */
.L_x_257:
[----:B------:R-:W3:Y:S02]  /*64a0*/  SYNCS.PHASECHK.TRANS64.TRYWAIT P0, [UR21+0x1c8], R2 ;  /* 0x0001c802ff0075a7 */ /* 0x000ee40008001115 */
[----:B---3--:R-:W-:Y:S05]  /*64b0*/  @!P0 BRA `(.L_x_121) ;  /* 0x0000004800848947 */ /* 0x008fea0003800000 */
.L_x_259:
[----:B------:R-:W3:Y:S02]  /*64c0*/  SYNCS.PHASECHK.TRANS64.TRYWAIT P0, [UR21+0x1d0], R2 ;  /* 0x0001d002ff0075a7 */ /* 0x000ee40008001115 */
[----:B---3--:R-:W-:Y:S05]  /*64d0*/  @!P0 BRA `(.L_x_122) ;  /* 0x0000004800948947 */ /* 0x008fea0003800000 */
.L_x_261:
[----:B-1----:R-:W-:-:S07]  /*64e0*/  MOV R0, UR21 ;  /* 0x0000001500007c02 */ /* 0x002fce0008000f00 */
.L_x_123:
[----:B-1----:R-:W-:-:S04]  /*64f0*/  SHF.L.U32 R2, R15, 0x1f, RZ ;  /* 0x0000001f0f027819 */ /* 0x002fc800000006ff */
[----:B------:R1:W3:Y:S03]  /*6500*/  SYNCS.PHASECHK.TRANS64.TRYWAIT P0, [R0+URZ+0x1d8], R2 ;  /* 0x0001d802000075a7 */ /* 0x0002e600080011ff */
[----:B---3--:R-:W-:Y:S05]  /*6510*/  @!P0 NANOSLEEP.SYNCS 0x989680 ;  /* 0x009896800000895d */ /* 0x008fea0003900000 */
[----:B------:R-:W3:Y:S02]  /*6520*/  @!P0 SYNCS.PHASECHK.TRANS64 P0, [R0+URZ+0x1d8], R2 ;  /* 0x0001d802000085a7 */ /* 0x000ee400080010ff */
[----:B--23--:R-:W-:Y:S05]  /*6530*/  @P0 EXIT ;  /* 0x000000000000094d */ /* 0x00cfea0003800000 */
[----:B------:R-:W-:Y:S05]  /*6540*/  BRA `(.L_x_123) ;  /* 0xfffffffc00e87947 */ /* 0x000fea000383ffff */
.L_x_108:
[----:B------:R-:W-:-:S06]  /*6550*/  UISETP.GE.AND UP0, UPT, UR25, 0x4, UPT ;  /* 0x000000041900788c */ /* 0x000fcc000bf06270 */
[----:B------:R-:W-:-:S13]  /*6560*/  PLOP3.LUT P0, PT, PT, PT, UP0, 0x80, 0x8 ;  /* 0x000000000008781c */ /* 0x000fda0003f0f008 */
[----:B------:R-:W-:Y:S05]  /*6570*/  @!P0 EXIT ;  /* 0x000000000000894d */ /* 0x000fea0003800000 */
[----:B------:R-:W-:Y:S01]  /*6580*/  BAR.SYNC.DEFER_BLOCKING 0x6, 0xa0 ;  /* 0x0182800000007b1d */ /* 0x000fe20000010000 */
[C---:B------:R-:W-:Y:S01]  /*6590*/  IMAD.SHL.U32 R45, R60.reuse, 0x10, RZ ;  /* 0x000000103c2d7824 */ /* 0x040fe200078e00ff */
[C---:B------:R-:W-:Y:S01]  /*65a0*/  SHF.L.U32 R3, R47.reuse, 0x15, RZ ;  /* 0x000000152f037819 */ /* 0x040fe200000006ff */
[C---:B------:R-:W-:Y:S02]  /*65b0*/  IMAD.U32 R23, R60.reuse, 0x10000, RZ ;  /* 0x000100003c177824 */ /* 0x040fe400078e00ff */
[----:B------:R-:W-:Y:S02]  /*65c0*/  HFMA2 R59, -RZ, RZ, 0, 5.9604644775390625e-08 ;  /* 0x00000001ff3b7431 */ /* 0x000fe400000001ff */
[----:B------:R-:W-:Y:S01]  /*65d0*/  IMAD.SHL.U32 R2, R60, 0x2, RZ ;  /* 0x000000023c027824 */ /* 0x000fe200078e00ff */
[----:B------:R-:W-:Y:S01]  /*65e0*/  UMOV UR43, 0x400 ;  /* 0x00000400002b7882 */ /* 0x000fe20000000000 */
[----:B------:R-:W1:Y:S01]  /*65f0*/  LDCU.64 UR4, c[0x0][0x890] ;  /* 0x00011200ff0477ac */ /* 0x000e620008000a00 */
[----:B------:R-:W2:Y:S01]  /*6600*/  LDC.64 R42, c[0x0][0x8b0] ;  /* 0x00022c00ff2a7b82 */ /* 0x000ea20000000a00 */
[----:B------:R-:W-:Y:S01]  /*6610*/  IMAD.SHL.U32 R6, R47, 0x200, RZ ;  /* 0x000002002f067824 */ /* 0x000fe200078e00ff */
[C---:B------:R-:W-:Y:S01]  /*6620*/  LOP3.LUT R7, R45.reuse, 0x40, RZ, 0xc0, !PT ;  /* 0x000000402d077812 */ /* 0x040fe200078ec0ff */
[----:B------:R-:W-:Y:S01]  /*6630*/  ULEA UR43, UR47, UR43, 0x18 ;  /* 0x0000002b2f2b7291 */ /* 0x000fe2000f8ec0ff */
[----:B------:R-:W-:Y:S01]  /*6640*/  LOP3.LUT R44, R45, 0x5b0, RZ, 0xc0, !PT ;  /* 0x000005b02d2c7812 */ /* 0x000fe200078ec0ff */
[----:B------:R-:W-:Y:S01]  /*6650*/  IMAD.MOV.U32 R22, RZ, RZ, RZ ;  /* 0x000000ffff167224 */ /* 0x000fe200078e00ff */
[----:B------:R-:W-:Y:S01]  /*6660*/  LOP3.LUT R3, R3, 0x200000, RZ, 0xc0, !PT ;  /* 0x0020000003037812 */ /* 0x000fe200078ec0ff */
[----:B------:R-:W-:Y:S01]  /*6670*/  IMAD.MOV.U32 R58, RZ, RZ, RZ ;  /* 0x000000ffff3a7224 */ /* 0x000fe200078e00ff */
[----:B------:R-:W3:Y:S01]  /*6680*/  LDC.64 R40, c[0x0][0x8a8] ;  /* 0x00022a00ff287b82 */ /* 0x000ee20000000a00 */
[----:B------:R-:W-:Y:S01]  /*6690*/  LOP3.LUT R2, R7, 0x8, R2, 0xf8, !PT ;  /* 0x0000000807027812 */ /* 0x000fe200078ef802 */
[----:B------:R-:W-:Y:S01]  /*66a0*/  IMAD.MOV.U32 R55, RZ, RZ, RZ ;  /* 0x000000ffff377224 */ /* 0x000fe200078e00ff */
[----:B------:R-:W-:Y:S01]  /*66b0*/  LOP3.LUT R44, R44, 0x200, R6, 0xf8, !PT ;  /* 0x000002002c2c7812 */ /* 0x000fe200078ef806 */
[----:B------:R-:W4:Y:S01]  /*66c0*/  LDCU UR60, c[0x0][0x370] ;  /* 0x00006e00ff3c77ac */ /* 0x000f220008000800 */
[----:B------:R-:W-:-:S02]  /*66d0*/  LOP3.LUT R23, R3, 0x400000, R23, 0xf8, !PT ;  /* 0x0040000003177812 */ /* 0x000fc400078ef817 */
[----:B------:R-:W-:Y:S01]  /*66e0*/  LOP3.LUT P0, RZ, R45, 0x40, RZ, 0xc0, !PT ;  /* 0x000000402dff7812 */ /* 0x000fe2000780c0ff */
[----:B------:R-:W4:Y:S01]  /*66f0*/  LDS R0, [UR43+0x2a0] ;  /* 0x0002a02bff007984 */ /* 0x000f220008000800 */
[----:B-1----:R-:W-:Y:S01]  /*6700*/  IMAD.U32 R49, RZ, RZ, UR4 ;  /* 0x00000004ff317e24 */ /* 0x002fe2000f8e00ff */
[----:B------:R-:W-:Y:S01]  /*6710*/  UIADD3 UR4, UPT, UPT, UR43, 0x300, URZ ;  /* 0x000003002b047890 */ /* 0x000fe2000fffe0ff */
[----:B------:R-:W-:Y:S01]  /*6720*/  LOP3.LUT R44, R44, R2, RZ, 0xfc, !PT ;  /* 0x000000022c2c7212 */ /* 0x000fe200078efcff */
[----:B------:R-:W-:Y:S01]  /*6730*/  IMAD.U32 R48, RZ, RZ, UR5 ;  /* 0x00000005ff307e24 */ /* 0x000fe2000f8e00ff */
[----:B------:R-:W-:Y:S01]  /*6740*/  P2R R2, PR, RZ, 0x1 ;  /* 0x00000001ff027803 */ /* 0x000fe20000000000 */
[----:B------:R-:W1:Y:S01]  /*6750*/  LDCU UR42, c[0x0][0xb0c] ;  /* 0x00016180ff2a77ac */ /* 0x000e620008000800 */
[----:B------:R-:W-:Y:S01]  /*6760*/  LOP3.LUT R60, R60, 0x60, RZ, 0xc0, !PT ;  /* 0x000000603c3c7812 */ /* 0x000fe200078ec0ff */
[----:B------:R-:W-:Y:S01]  /*6770*/  IMAD.U32 R52, RZ, RZ, UR4 ;  /* 0x00000004ff347e24 */ /* 0x000fe2000f8e00ff */
[----:B------:R-:W-:Y:S01]  /*6780*/  MOV R57, RZ ;  /* 0x000000ff00397202 */ /* 0x000fe20000000f00 */
[----:B------:R-:W1:Y:S01]  /*6790*/  LDCU UR39, c[0x0][0xb30] ;  /* 0x00016600ff2777ac */ /* 0x000e620008000800 */
[----:B------:R-:W1:Y:S01]  /*67a0*/  LDCU.64 UR54, c[0x0][0x888] ;  /* 0x00011100ff3677ac */ /* 0x000e620008000a00 */
[----:B------:R-:W1:Y:S01]  /*67b0*/  LDCU.64 UR40, c[0x0][0xb28] ;  /* 0x00016500ff2877ac */ /* 0x000e620008000a00 */
[----:B------:R-:W1:Y:S01]  /*67c0*/  LDCU.128 UR56, c[0x0][0xb10] ;  /* 0x00016200ff3877ac */ /* 0x000e620008000c00 */
[----:B------:R-:W1:Y:S01]  /*67d0*/  LDCU UR53, c[0x0][0x374] ;  /* 0x00006e80ff3577ac */ /* 0x000e620008000800 */
[----:B------:R-:W-:Y:S01]  /*67e0*/  UMOV UR52, URZ ;  /* 0x000000ff00347c82 */ /* 0x000fe20008000000 */
[----:B------:R-:W-:Y:S01]  /*67f0*/  UMOV UR46, URZ ;  /* 0x000000ff002e7c82 */ /* 0x000fe20008000000 */
[----:B-1234-:R-:W-:-:S07]  /*6800*/  IMAD.IADD R23, R0, 0x1, R23 ;  /* 0x0000000100177824 */ /* 0x01efce00078e0217 */
.L_x_167:
[----:B------:R-:W-:Y:S02]  /*6810*/  LEA R3, R55, UR43, 0x3 ;  /* 0x0000002b37037c11 */ /* 0x000fe4000f8e18ff */
[----:B------:R-:W-:Y:S02]  /*6820*/  SHF.L.U32 R0, R57, 0x1f, RZ ;  /* 0x0000001f39007819 */ /* 0x000fe400000006ff */
[----:B-1----:R-:W-:Y:S02]  /*6830*/  LEA R4, R55, UR43, 0x4 ;  /* 0x0000002b37047c11 */ /* 0x002fe4000f8e20ff */
[----:B------:R-:W1:Y:S02]  /*6840*/  SYNCS.PHASECHK.TRANS64.TRYWAIT P0, [R3+URZ+0x1f0], R0 ;  /* 0x0001f000030075a7 */ /* 0x000e6400080011ff */
[----:B-1----:R-:W-:Y:S05]  /*6850*/  @!P0 BRA `(.L_x_124) ;  /* 0x0000004400cc8947 */ /* 0x002fea0003800000 */
.L_x_262:
        /* <DEDUP_REMOVED lines=8> */
[----:B--2---:R-:W-:Y:S11]  /*68e0*/  LOP3.LUT P0, RZ, R6, 0x1, RZ, 0xc0, !PT ;  /* 0x0000000106ff7812 */ /* 0x004ff6000780c0ff */
[----:B------:R-:W-:Y:S02]  /*68f0*/  @!UPT UIADD3 URZ, UPT, UPT, URZ, URZ, URZ ;  /* 0x000000fffffff290 */ /* 0x000fe4000fffe0ff */
[----:B---3--:R-:W-:Y:S01]  /*6900*/  VOTEU.ANY UP1, P0 ;  /* 0x0000000000ff7886 */ /* 0x008fe20000020100 */
[----:B------:R-:W-:Y:S01]  /*6910*/  PLOP3.LUT P0, PT, PT, PT, UP1, 0x80, 0x8 ;  /* 0x000000000008781c */ /* 0x000fe20003f0f018 */
[----:B------:R-:W-:Y:S11]  /*6920*/  UP2UR UR62, UPR, URZ, 0x2 ;  /* 0x00000002ff3e7883 */ /* 0x000ff60008000000 */
[----:B------:R-:W-:Y:S01]  /*6930*/  @!UPT UIADD3 URZ, UPT, UPT, URZ, URZ, URZ ;  /* 0x000000fffffff290 */ /* 0x000fe2000fffe0ff */
[----:B-1----:R-:W-:Y:S02]  /*6940*/  @P0 SHF.R.U32.HI R0, RZ, 0x10, R5 ;  /* 0x00000010ff000819 */ /* 0x002fe40000011605 */
        /* <DEDUP_REMOVED lines=12> */
[----:B------:R-:W2:Y:S01]  /*6a10*/  LDCU UR12, c[0x0][0xb20] ;  /* 0x00016400ff0c77ac */ /* 0x000ea20008000800 */
[----:B------:R-:W-:Y:S02]  /*6a20*/  UIMAD.WIDE.U32 UR4, UR53, UR59, URZ ;  /* 0x0000003b350472a5 */ /* 0x000fe4000f8e00ff */
[----:B------:R-:W-:Y:S02]  /*6a30*/  UIMAD.WIDE.U32 UR6, UR60, UR56, URZ ;  /* 0x000000383c0672a5 */ /* 0x000fe4000f8e00ff */
[----:B------:R-:W-:Y:S02]  /*6a40*/  UISETP.NE.AND UP0, UPT, UR58, 0x1, UPT ;  /* 0x000000013a00788c */ /* 0x000fe4000bf05270 */
[----:B------:R-:W-:Y:S02]  /*6a50*/  UIMAD.WIDE.U32 UR8, UR37, UR59, URZ ;  /* 0x0000003b250872a5 */ /* 0x000fe4000f8e00ff */
[----:B------:R-:W-:Y:S02]  /*6a60*/  UIMAD.WIDE.U32 UR10, UR38, UR56, URZ ;  /* 0x00000038260a72a5 */ /* 0x000fe4000f8e00ff */
[----:B------:R-:W-:Y:S02]  /*6a70*/  UISETP.NE.AND UP1, UPT, UR42, 0x1, UPT ;  /* 0x000000012a00788c */ /* 0x000fe4000bf25270 */
[----:B------:R-:W-:Y:S01]  /*6a80*/  UISETP.NE.AND UP2, UPT, UR45, 0x1, UPT ;  /* 0x000000012d00788c */ /* 0x000fe2000bf45270 */
[----:B------:R-:W-:Y:S02]  /*6a90*/  UMOV UR4, UR5 ;  /* 0x0000000500047c82 */ /* 0x000fe40008000000 */
[----:B--2---:R-:W-:Y:S03]  /*6aa0*/  USHF.R.U32.HI UR5, URZ, UR12, UR4 ;  /* 0x0000000cff057299 */ /* 0x004fe60008011604 */
[----:B------:R-:W-:Y:S02]  /*6ab0*/  UMOV UR4, UR7 ;  /* 0x0000000700047c82 */ /* 0x000fe40008000000 */
[----:B------:R-:W-:Y:S02]  /*6ac0*/  USHF.R.U32.HI UR7, URZ, UR57, UR4 ;  /* 0x00000039ff077299 */ /* 0x000fe40008011604 */
[----:B------:R-:W-:Y:S02]  /*6ad0*/  USEL UR4, UR53, UR5, !UP0 ;  /* 0x0000000535047287 */ /* 0x000fe4000c000000 */
[----:B------:R-:W-:Y:S01]  /*6ae0*/  USEL UR7, UR60, UR7, !UP1 ;  /* 0x000000073c077287 */ /* 0x000fe2000c800000 */
[----:B------:R-:W-:Y:S01]  /*6af0*/  UMOV UR5, UR9 ;  /* 0x0000000900057c82 */ /* 0x000fe20008000000 */
[----:B------:R-:W-:Y:S02]  /*6b00*/  UIMAD.WIDE.U32 UR8, UR4, UR40, URZ ;  /* 0x00000028040872a5 */ /* 0x000fe4000f8e00ff */
[----:B------:R-:W-:Y:S03]  /*6b10*/  USHF.R.U32.HI UR6, URZ, UR12, UR5 ;  /* 0x0000000cff067299 */ /* 0x000fe60008011605 */
[----:B------:R-:W-:Y:S01]  /*6b20*/  UMOV UR5, UR11 ;  /* 0x0000000b00057c82 */ /* 0x000fe20008000000 */
[----:B------:R-:W-:Y:S02]  /*6b30*/  UIMAD.WIDE.U32 UR10, UR7, UR40, URZ ;  /* 0x00000028070a72a5 */ /* 0x000fe4000f8e00ff */
[----:B------:R-:W-:Y:S02]  /*6b40*/  USHF.R.U32.HI UR12, URZ, UR57, UR5 ;  /* 0x00000039ff0c7299 */ /* 0x000fe40008011605 */
[----:B------:R-:W-:Y:S01]  /*6b50*/  USEL UR6, UR37, UR6, !UP0 ;  /* 0x0000000625067287 */ /* 0x000fe2000c000000 */
[----:B------:R-:W-:Y:S02]  /*6b60*/  UMOV UR5, UR9 ;  /* 0x0000000900057c82 */ /* 0x000fe40008000000 */
[----:B------:R-:W-:Y:S01]  /*6b70*/  UMOV UR10, UR11 ;  /* 0x0000000b000a7c82 */ /* 0x000fe20008000000 */
[----:B------:R-:W-:Y:S02]  /*6b80*/  @UP2 USHF.R.U32.HI UR4, URZ, UR41, UR5 ;  /* 0x00000029ff042299 */ /* 0x000fe40008011605 */
[----:B------:R-:W-:Y:S02]  /*6b90*/  @UP2 USHF.R.U32.HI UR7, URZ, UR41, UR10 ;  /* 0x00000029ff072299 */ /* 0x000fe4000801160a */
[----:B------:R-:W-:Y:S02]  /*6ba0*/  UIMAD UR4, UR45, UR4, URZ ;  /* 0x000000042d0472a4 */ /* 0x000fe4000f8e02ff */
        /* <DEDUP_REMOVED lines=8> */
[----:B------:R-:W-:Y:S02]  /*6c30*/  USEL UR11, UR6, UR4, !UP2 ;  /* 0x00000004060b7287 */ /* 0x000fe4000d000000 */
[----:B------:R-:W-:Y:S02]  /*6c40*/  UIADD3 UR8, UPT, UPT, -UR5, URZ, URZ ;  /* 0x000000ff05087290 */ /* 0x000fe4000fffe1ff */
[----:B------:R-:W-:Y:S01]  /*6c50*/  UIADD3 UR10, UPT, UPT, -UR11, URZ, URZ ;  /* 0x000000ff0b0a7290 */ /* 0x000fe2000fffe1ff */
[----:B------:R-:W-:Y:S01]  /*6c60*/  @!UP0 UMOV UR4, UR9 ;  /* 0x0000000900048c82 */ /* 0x000fe20008000000 */
[----:B------:R-:W-:Y:S02]  /*6c70*/  UIADD3 UR9, UPT, UPT, -UR6, URZ, URZ ;  /* 0x000000ff06097290 */ /* 0x000fe4000fffe1ff */
[----:B------:R-:W-:Y:S02]  /*6c80*/  @!UP0 USHF.R.U32.HI UR4, URZ, UR41, UR4 ;  /* 0x00000029ff048299 */ /* 0x000fe40008011604 */
[----:B------:R-:W-:Y:S02]  /*6c90*/  UIMAD UR10, UR45, UR10, UR6 ;  /* 0x0000000a2d0a72a4 */ /* 0x000fe4000f8e0206 */
[----:B------:R-:W-:Y:S04]  /*6ca0*/  @!UP0 USEL UR4, UR5, UR4, !UP2 ;  /* 0x0000000405048287 */ /* 0x000fe8000d000000 */
[----:B------:R-:W-:Y:S02]  /*6cb0*/  @!UP0 UIMAD UR10, UR7, UR10, UR4 ;  /* 0x0000000a070a82a4 */ /* 0x000fe4000f8e0204 */
[----:B------:R-:W-:Y:S02]  /*6cc0*/  @!UP0 UIADD3 UR11, UPT, UPT, UR11, -UR4, URZ ;  /* 0x800000040b0b8290 */ /* 0x000fe4000fffe0ff */
[----:B------:R-:W-:Y:S02]  /*6cd0*/  UIMAD UR7, UR42, UR8, UR38 ;  /* 0x000000082a0772a4 */ /* 0x000fe4000f8e0226 */
[----:B------:R-:W-:Y:S02]  /*6ce0*/  @!UP0 UIMAD UR6, UR11, UR45, UR5 ;  /* 0x0000002d0b0682a4 */ /* 0x000fe4000f8e0205 */
[----:B------:R-:W-:Y:S01]  /*6cf0*/  UIMAD UR4, UR58, UR9, UR37 ;  /* 0x000000093a0472a4 */ /* 0x000fe2000f8e0225 */
[----:B------:R-:W-:Y:S02]  /*6d00*/  @!UP0 UMOV UR5, UR10 ;  /* 0x0000000a00058c82 */ /* 0x000fe40008000000 */
[----:B------:R-:W-:Y:S02]  /*6d10*/  UIMAD UR38, UR5, UR42, UR7 ;  /* 0x0000002a052672a4 */ /* 0x000fe4000f8e0207 */
[----:B------:R-:W-:Y:S11]  /*6d20*/  UIMAD UR37, UR6, UR58, UR4 ;  /* 0x0000003a062572a4 */ /* 0x000ff6000f8e0204 */
[----:B------:R-:W-:Y:S01]  /*6d30*/  @!UPT UIADD3 URZ, UPT, UPT, URZ, URZ, URZ ;  /* 0x000000fffffff290 */ /* 0x000fe2000fffe0ff */
.L_x_125:
[----:B------:R-:W-:Y:S01]  /*6d40*/  UISETP.NE.AND UP0, UPT, UR39, 0x1, UPT ;  /* 0x000000012700788c */ /* 0x000fe2000bf05270 */
[----:B------:R-:W-:Y:S01]  /*6d50*/  LOP3.LUT P0, RZ, R52, 0x90, RZ, 0xc0, !PT ;  /* 0x0000009034ff7812 */ /* 0x000fe2000780c0ff */
[----:B------:R-:W-:Y:S01]  /*6d60*/  USHF.L.U32 UR50, UR20, 0x6, URZ ;  /* 0x0000000614327899 */ /* 0x000fe200080006ff */
[----:B------:R-:W-:Y:S01]  /*6d70*/  BSSY.RECONVERGENT B6, `(.L_x_126) ;  /* 0x0000034000067945 */ /* 0x000fe20003800200 */
[----:B------:R-:W-:Y:S01]  /*6d80*/  USHF.L.U32 UR49, UR24, 0x7, URZ ;  /* 0x0000000718317899 */ /* 0x000fe200080006ff */
[----:B------:R-:W-:Y:S06]  /*6d90*/  IADD3 R55, PT, PT, R55, 0x1, RZ ;  /* 0x0000000137377810 */ /* 0x000fec0007ffe0ff */
[----:B------:R-:W2:Y:S01]  /*6da0*/  @!UP0 LDCU.128 UR12, c[0x0][0xb10] ;  /* 0x00016200ff0c87ac */ /* 0x000ea20008000c00 */
[----:B------:R-:W3:Y:S01]  /*6db0*/  @!UP0 LDCU UR5, c[0x0][0xb0c] ;  /* 0x00016180ff0587ac */ /* 0x000ee20008000800 */
[----:B------:R-:W4:Y:S01]  /*6dc0*/  @!UP0 LDCU UR10, c[0x0][0xb20] ;  /* 0x00016400ff0a87ac */ /* 0x000f220008000800 */
[----:B--2---:R-:W-:Y:S02]  /*6dd0*/  UIMAD.WIDE.U32 UR8, UR38, UR12, URZ ;  /* 0x0000000c260872a5 */ /* 0x004fe4000f8e00ff */
[----:B------:R-:W-:Y:S02]  /*6de0*/  UIMAD.WIDE.U32 UR6, UR37, UR15, URZ ;  /* 0x0000000f250672a5 */ /* 0x000fe4000f8e00ff */
[----:B------:R-:W-:Y:S03]  /*6df0*/  @!UP0 UISETP.NE.AND UP1, UPT, UR14, 0x1, UPT ;  /* 0x000000010e00888c */ /* 0x000fe6000bf25270 */
[----:B------:R-:W-:Y:S01]  /*6e00*/  @!UP0 UMOV UR4, UR9 ;  /* 0x0000000900048c82 */ /* 0x000fe20008000000 */
[----:B---3--:R-:W-:Y:S02]  /*6e10*/  @!UP0 UISETP.NE.AND UP2, UPT, UR5, 0x1, UPT ;  /* 0x000000010500888c */ /* 0x008fe4000bf45270 */
[----:B------:R-:W-:Y:S01]  /*6e20*/  @!UP0 USHF.R.U32.HI UR4, URZ, UR13, UR4 ;  /* 0x0000000dff048299 */ /* 0x000fe20008011604 */
[----:B------:R-:W-:Y:S02]  /*6e30*/  @!UP0 UMOV UR6, UR7 ;  /* 0x0000000700068c82 */ /* 0x000fe40008000000 */
[----:B----4-:R-:W-:Y:S02]  /*6e40*/  @!UP0 USHF.R.U32.HI UR6, URZ, UR10, UR6 ;  /* 0x0000000aff068299 */ /* 0x010fe40008011606 */
[----:B------:R-:W-:Y:S02]  /*6e50*/  @!UP0 USEL UR7, UR38, UR4, !UP2 ;  /* 0x0000000426078287 */ /* 0x000fe4000d000000 */
[----:B------:R-:W-:Y:S04]  /*6e60*/  @!UP0 USEL UR6, UR37, UR6, !UP1 ;  /* 0x0000000625068287 */ /* 0x000fe8000c800000 */
[----:B------:R-:W-:Y:S02]  /*6e70*/  @!UP0 UIADD3 UR4, UPT, UPT, -UR7, UR6, URZ ;  /* 0x0000000607048290 */ /* 0x000fe4000fffe1ff */
[----:B------:R-:W-:Y:S02]  /*6e80*/  @!UP0 UIADD3 UR6, UPT, UPT, UR7, -UR6, URZ ;  /* 0x8000000607068290 */ /* 0x000fe4000fffe0ff */
[----:B------:R-:W-:Y:S02]  /*6e90*/  @!UP0 UIMAD UR38, UR4, UR5, UR38 ;  /* 0x00000005042682a4 */ /* 0x000fe4000f8e0226 */
[----:B------:R-:W-:Y:S01]  /*6ea0*/  @!UP0 UIMAD UR37, UR6, UR14, UR37 ;  /* 0x0000000e062582a4 */ /* 0x000fe2000f8e0225 */
[----:B------:R-:W-:Y:S11]  /*6eb0*/  @!P0 BRA `(.L_x_127) ;  /* 0x00000000007c8947 */ /* 0x000ff60003800000 */
[----:B------:R-:W2:Y:S01]  /*6ec0*/  LDCU.64 UR8, c[0x4][0x80] ;  /* 0x01001000ff0877ac */ /* 0x000ea20008000a00 */
[----:B------:R-:W-:Y:S01]  /*6ed0*/  MOV R2, 0x0 ;  /* 0x0000000000027802 */ /* 0x000fe20000000f00 */
[----:B------:R-:W-:Y:S02]  /*6ee0*/  HFMA2 R12, -RZ, RZ, 0, 5.9604644775390625e-08 ;  /* 0x00000001ff0c7431 */ /* 0x000fe400000001ff */
[----:B------:R-:W-:Y:S01]  /*6ef0*/  IMAD.MOV.U32 R8, RZ, RZ, 0x70 ;  /* 0x00000070ff087424 */ /* 0x000fe200078e00ff */
[----:B------:R3:W4:Y:S01]  /*6f00*/  LDC.64 R14, c[0x4][R2] ;  /* 0x01000000020e7b82 */ /* 0x0007220000000a00 */
[----:B------:R-:W1:Y:S01]  /*6f10*/  LDCU.64 UR6, c[0x4][0x88] ;  /* 0x01001100ff0677ac */ /* 0x000e620008000a00 */
[----:B------:R-:W-:Y:S01]  /*6f20*/  IMAD.MOV.U32 R13, RZ, RZ, RZ ;  /* 0x000000ffff0d7224 */ /* 0x000fe200078e00ff */
[----:B------:R-:W1:Y:S01]  /*6f30*/  LDCU.64 UR4, c[0x4][0x8] ;  /* 0x01000100ff0477ac */ /* 0x000e620008000a00 */
[----:B--2---:R-:W-:Y:S01]  /*6f40*/  MOV R5, UR9 ;  /* 0x0000000900057c02 */ /* 0x004fe20008000f00 */
[----:B------:R-:W-:Y:S01]  /*6f50*/  IMAD.U32 R4, RZ, RZ, UR8 ;  /* 0x00000008ff047e24 */ /* 0x000fe2000f8e00ff */
[----:B-1----:R-:W-:Y:S01]  /*6f60*/  MOV R7, UR7 ;  /* 0x0000000700077c02 */ /* 0x002fe20008000f00 */
[----:B------:R-:W-:Y:S01]  /*6f70*/  IMAD.U32 R6, RZ, RZ, UR6 ;  /* 0x00000006ff067e24 */ /* 0x000fe2000f8e00ff */
[----:B------:R-:W-:Y:S01]  /*6f80*/  MOV R11, UR5 ;  /* 0x00000005000b7c02 */ /* 0x000fe20008000f00 */
[----:B------:R-:W-:Y:S02]  /*6f90*/  IMAD.U32 R10, RZ, RZ, UR4 ;  /* 0x00000004ff0a7e24 */ /* 0x000fe4000f8e00ff */
[----:B------:R-:W-:Y:S07]  /*6fa0*/  LEPC R20, `(.L_x_128) ;  /* 0x000000001014794e */ /* 0x000fee0000000000 */
[----:B---345:R-:W-:Y:S05]  /*6fb0*/  CALL.ABS.NOINC R14 ;  /* 0x000000000e007343 */ /* 0x038fea0003c00000 */
.L_x_128:
[----:B------:R-:W1:Y:S01]  /*6fc0*/  LDCU.64 UR8, c[0x4][0x80] ;  /* 0x01001000ff0877ac */ /* 0x000e620008000a00 */
[----:B------:R-:W2:Y:S01]  /*6fd0*/  LDC.64 R2, c[0x4][R2] ;  /* 0x0100000002027b82 */ /* 0x000ea20000000a00 */
[----:B------:R-:W-:Y:S02]  /*6fe0*/  HFMA2 R12, -RZ, RZ, 0, 5.9604644775390625e-08 ;  /* 0x00000001ff0c7431 */ /* 0x000fe400000001ff */
[----:B------:R-:W-:Y:S02]  /*6ff0*/  IMAD.MOV.U32 R8, RZ, RZ, 0x70 ;  /* 0x00000070ff087424 */ /* 0x000fe400078e00ff */
[----:B------:R-:W-:Y:S01]  /*7000*/  IMAD.MOV.U32 R13, RZ, RZ, RZ ;  /* 0x000000ffff0d7224 */ /* 0x000fe200078e00ff */
[----:B------:R-:W3:Y:S01]  /*7010*/  LDCU.64 UR6, c[0x4][0x88] ;  /* 0x01001100ff0677ac */ /* 0x000ee20008000a00 */
[----:B------:R-:W4:Y:S01]  /*7020*/  LDCU.64 UR4, c[0x4][0x8] ;  /* 0x01000100ff0477ac */ /* 0x000f220008000a00 */
[----:B-1----:R-:W-:Y:S02]  /*7030*/  MOV R4, UR8 ;  /* 0x0000000800047c02 */ /* 0x002fe40008000f00 */
[----:B------:R-:W-:Y:S02]  /*7040*/  MOV R5, UR9 ;  /* 0x0000000900057c02 */ /* 0x000fe40008000f00 */
[----:B---3--:R-:W-:Y:S01]  /*7050*/  MOV R7, UR7 ;  /* 0x0000000700077c02 */ /* 0x008fe20008000f00 */
[----:B------:R-:W-:Y:S01]  /*7060*/  IMAD.U32 R6, RZ, RZ, UR6 ;  /* 0x00000006ff067e24 */ /* 0x000fe2000f8e00ff */
[----:B----4-:R-:W-:Y:S01]  /*7070*/  MOV R11, UR5 ;  /* 0x00000005000b7c02 */ /* 0x010fe20008000f00 */
[----:B------:R-:W-:Y:S02]  /*7080*/  IMAD.U32 R10, RZ, RZ, UR4 ;  /* 0x00000004ff0a7e24 */ /* 0x000fe4000f8e00ff */
[----:B------:R-:W-:Y:S07]  /*7090*/  LEPC R20, `(.L_x_127) ;  /* 0x000000001014794e */ /* 0x000fee0000000000 */
[----:B--2---:R-:W-:Y:S05]  /*70a0*/  CALL.ABS.NOINC R2 ;  /* 0x0000000002007343 */ /* 0x004fea0003c00000 */
.L_x_127:
[----:B------:R-:W-:Y:S05]  /*70b0*/  BSYNC.RECONVERGENT B6 ;  /* 0x0000000000067941 */ /* 0x000fea0003800200 */
.L_x_126:
[----:B------:R-:W-:Y:S02]  /*70c0*/  R2UR UR6, R51 ;  /* 0x00000000330672ca */ /* 0x000fe400000e0000 */
[----:B------:R-:W-:Y:S02]  /*70d0*/  R2UR UR5, R49 ;  /* 0x00000000310572ca */ /* 0x000fe400000e0000 */
[----:B------:R-:W-:Y:S02]  /*70e0*/  R2UR UR4, R48 ;  /* 0x00000000300472ca */ /* 0x000fe400000e0000 */
[----:B------:R-:W-:Y:S02]  /*70f0*/  ISETP.NE.U32.AND P4, PT, R42, RZ, PT ;  /* 0x000000ff2a00720c */ /* 0x000fe40003f85070 */
[----:B------:R-:W-:Y:S02]  /*7100*/  ISETP.NE.U32.AND P2, PT, RZ, UR54, PT ;  /* 0x00000036ff007c0c */ /* 0x000fe4000bf45070 */
[----:B------:R-:W-:Y:S02]  /*7110*/  ISETP.NE.AND.EX P4, PT, R43, RZ, PT, P4 ;  /* 0x000000ff2b00720c */ /* 0x000fe40003f85340 */
[----:B------:R-:W-:Y:S01]  /*7120*/  ISETP.NE.AND.EX P2, PT, RZ, UR55, PT, P2 ;  /* 0x00000037ff007c0c */ /* 0x000fe2000bf45320 */
[----:B------:R-:W-:Y:S02]  /*7130*/  UISETP.NE.AND UP2, UPT, UR6, URZ, UPT ;  /* 0x000000ff0600728c */ /* 0x000fe4000bf45270 */
[----:B------:R-:W-:Y:S04]  /*7140*/  UISETP.NE.U32.AND UP0, UPT, UR5, URZ, UPT ;  /* 0x000000ff0500728c */ /* 0x000fe8000bf05070 */
[----:B------:R-:W-:Y:S01]  /*7150*/  UISETP.NE.AND.EX UP1, UPT, UR4, URZ, UPT, UP0 ;  /* 0x000000ff0400728c */ /* 0x000fe2000bf25300 */
[----:B------:R-:W-:Y:S01]  /*7160*/  PLOP3.LUT P1, PT, PT, PT, UP2, 0x80, 0x8 ;  /* 0x000000000008781c */ /* 0x000fe20003f2f028 */
[----:B------:R-:W-:Y:S03]  /*7170*/  UPLOP3.LUT UP0, UPT, UPT, UPT, UPT, 0x40, 0x4 ;  /* 0x000000000004789c */ /* 0x000fe60003f0e870 */
[----:B------:R-:W-:Y:S06]  /*7180*/  @UP2 UPLOP3.LUT UP0, UPT, UPT, UPT, UP1, 0x80, 0x8 ;  /* 0x000000000008289c */ /* 0x000fec0003f0f010 */
[----:B------:R-:W-:Y:S01]  /*7190*/  PLOP3.LUT P0, PT, PT, PT, UP0, 0x80, 0x8 ;  /* 0x000000000008781c */ /* 0x000fe20003f0f008 */
[----:B------:R-:W-:Y:S01]  /*71a0*/  @!UPT UIADD3 URZ, UPT, UPT, URZ, URZ, URZ ;  /* 0x000000fffffff290 */ /* 0x000fe2000fffe0ff */
[----:B------:R-:W-:Y:S11]  /*71b0*/  BRA.U !UP1, `(.L_x_129) ;  /* 0x0000000109407547 */ /* 0x000ff6000b800000 */
[----:B------:R-:W-:Y:S01]  /*71c0*/  UISETP.NE.U32.AND UP0, UPT, UR54, URZ, UPT ;  /* 0x000000ff3600728c */ /* 0x000fe2000bf05070 */
[----:B------:R-:W-:Y:S01]  /*71d0*/  R2UR UR6, R49 ;  /* 0x00000000310672ca */ /* 0x000fe200000e0000 */
[----:B------:R-:W2:Y:S01]  /*71e0*/  LDCU.64 UR8, c[0x0][0x358] ;  /* 0x00006b00ff0877ac */ /* 0x000ea20008000a00 */
[----:B------:R-:W-:Y:S02]  /*71f0*/  HFMA2 R46, -RZ, RZ, 0, 5.9604644775390625e-08 ;  /* 0x00000001ff2e7431 */ /* 0x000fe400000001ff */
[----:B-1----:R-:W-:Y:S01]  /*7200*/  IMAD.MOV.U32 R0, RZ, RZ, 0x1 ;  /* 0x00000001ff007424 */ /* 0x002fe200078e00ff */
[----:B------:R-:W-:Y:S06]  /*7210*/  UISETP.NE.AND.EX UP0, UPT, UR55, URZ, UPT, UP0 ;  /* 0x000000ff3700728c */ /* 0x000fec000bf05300 */
[----:B------:R-:W-:Y:S05]  /*7220*/  PLOP3.LUT P3, PT, PT, PT, UP0, 0x80, 0x8 ;  /* 0x000000000008781c */ /* 0x000fea0003f6f008 */
[----:B------:R-:W1:Y:S01]  /*7230*/  @UP0 LDCU.64 UR4, c[0x0][0x888] ;  /* 0x00011100ff0407ac */ /* 0x000e620008000a00 */
[----:B------:R-:W-:Y:S07]  /*7240*/  @UP0 UIMAD UR6, UR36, UR6, URZ ;  /* 0x00000006240602a4 */ /* 0x000fee000f8e02ff */
[----:B------:R-:W-:Y:S01]  /*7250*/  @!P3 PRMT R46, R0, 0x7610, R46 ;  /* 0x00007610002eb816 */ /* 0x000fe2000000002e */
[----:B-1----:R-:W-:Y:S06]  /*7260*/  @UP0 UIMAD.WIDE UR4, UR6, 0x4, UR4 ;  /* 0x00000004060408a5 */ /* 0x002fec000f8e0204 */
[----:B------:R-:W-:Y:S02]  /*7270*/  IMAD.U32 R2, RZ, RZ, UR4 ;  /* 0x00000004ff027e24 */ /* 0x000fe4000f8e00ff */
[----:B------:R-:W-:Y:S03]  /*7280*/  IMAD.U32 R3, RZ, RZ, UR5 ;  /* 0x00000005ff037e24 */ /* 0x000fe6000f8e00ff */
[----:B------:R-:W1:Y:S02]  /*7290*/  @!UP0 LDCU UR4, c[0x0][0x880] ;  /* 0x00011000ff0487ac */ /* 0x000e640008000800 */
[----:B--2--5:R2:W5:Y:S02]  /*72a0*/  @P3 LDG.E R27, desc[UR8][R2.64] ;  /* 0x00000008021b3981 */ /* 0x024564000c1e1900 */
[----:B-12---:R-:W-:Y:S02]  /*72b0*/  @!P3 MOV R27, UR4 ;  /* 0x00000004001bbc02 */ /* 0x006fe40008000f00 */
.L_x_129:
[----:B------:R-:W-:Y:S05]  /*72c0*/  @!P4 BRA `(.L_x_130) ;  /* 0x000000000024c947 */ /* 0x000fea0003800000 */
[----:B------:R-:W-:Y:S01]  /*72d0*/  ISETP.NE.U32.AND P3, PT, R40, RZ, PT ;  /* 0x000000ff2800720c */ /* 0x000fe20003f65070 */
[----:B------:R-:W2:Y:S03]  /*72e0*/  LDCU.64 UR4, c[0x0][0x358] ;  /* 0x00006b00ff0477ac */ /* 0x000ea60008000a00 */
[----:B------:R-:W-:Y:S11]  /*72f0*/  ISETP.NE.AND.EX P3, PT, R41, RZ, PT, P3 ;  /* 0x000000ff2900720c */ /* 0x000ff60003f65330 */
[----:B------:R-:W-:Y:S02]  /*7300*/  @!UPT UIADD3 URZ, UPT, UPT, URZ, URZ, URZ ;  /* 0x000000fffffff290 */ /* 0x000fe4000fffe0ff */
[----:B------:R-:W3:Y:S01]  /*7310*/  @P3 LDC.64 R2, c[0x0][0x8a8] ;  /* 0x00022a00ff023b82 */ /* 0x000ee20000000a00 */
[----:B-1----:R-:W-:Y:S04]  /*7320*/  @P3 IMAD R0, R42, UR36, RZ ;  /* 0x000000242a003c24 */ /* 0x002fe8000f8e02ff */
[----:B---3--:R-:W-:Y:S05]  /*7330*/  @P3 IMAD.WIDE R2, R0, 0x4, R2 ;  /* 0x0000000400023825 */ /* 0x008fea00078e0202 */
[----:B--2--5:R2:W5:Y:S02]  /*7340*/  @P3 LDG.E R24, desc[UR4][R2.64] ;  /* 0x0000000402183981 */ /* 0x024564000c1e1900 */
[----:B--2---:R-:W3:Y:S02]  /*7350*/  @!P3 LDC R24, c[0x0][0x8a0] ;  /* 0x00022800ff18bb82 */ /* 0x004ee40000000800 */
.L_x_130:
[----:B-----5:R-:W-:Y:S01]  /*7360*/  FSETP.NEU.AND P3, PT, R27, RZ, PT ;  /* 0x000000ff1b00720b */ /* 0x020fe20003f6d000 */
[----:B------:R-:W-:Y:S01]  /*7370*/  IMAD.SHL.U32 R56, R44, 0x2, RZ ;  /* 0x000000022c387824 */ /* 0x000fe200078e00ff */
[----:B------:R-:W-:Y:S01]  /*7380*/  SEL R3, RZ, 0xffffffff, P2 ;  /* 0xffffffffff037807 */ /* 0x000fe20001000000 */
[----:B------:R-:W-:Y:S01]  /*7390*/  BSSY B1, `(.L_x_131) ;  /* 0x0000034000017945 */ /* 0x000fe20003800000 */
[----:B------:R-:W-:Y:S01]  /*73a0*/  @P1 LOP3.LUT P2, RZ, R46, 0xff, RZ, 0xc0, !PT ;  /* 0x000000ff2eff1812 */ /* 0x000fe2000784c0ff */
[----:B------:R-:W-:Y:S01]  /*73b0*/  IMAD.MOV.U32 R63, RZ, RZ, 0x1 ;  /* 0x00000001ff3f7424 */ /* 0x000fe200078e00ff */
[----:B-1----:R-:W-:Y:S01]  /*73c0*/  @P1 SEL R0, RZ, 0xffffffff, P3 ;  /* 0xffffffffff001807 */ /* 0x002fe20001800000 */
[C---:B------:R-:W-:Y:S01]  /*73d0*/  IMAD R25, R22.reuse, 0x40, R23 ;  /* 0x0000004016197824 */ /* 0x040fe200078e0217 */
[----:B------:R-:W-:Y:S01]  /*73e0*/  LOP3.LUT R59, R59, 0x1, RZ, 0x3c, !PT ;  /* 0x000000013b3b7812 */ /* 0x000fe200078e3cff */
[----:B------:R-:W-:Y:S01]  /*73f0*/  IMAD.MOV.U32 R26, RZ, RZ, RZ ;  /* 0x000000ffff1a7224 */ /* 0x000fe200078e00ff */
[C---:B------:R-:W-:Y:S02]  /*7400*/  @P0 SEL R0, R3.reuse, R0, !P2 ;  /* 0x0000000003000207 */ /* 0x040fe40005000000 */
[----:B------:R-:W-:Y:S02]  /*7410*/  CS2R R38, SRZ ;  /* 0x0000000000267805 */ /* 0x000fe4000001ff00 */
[----:B------:R-:W-:Y:S02]  /*7420*/  LEA R53, R22, UR43, 0x3 ;  /* 0x0000002b16357c11 */ /* 0x000fe4000f8e18ff */
[----:B------:R-:W-:Y:S02]  /*7430*/  CS2R R36, SRZ ;  /* 0x0000000000247805 */ /* 0x000fe4000001ff00 */
[----:B------:R-:W-:Y:S02]  /*7440*/  @P1 LOP3.LUT R0, R0, 0x1, RZ, 0xc0, !PT ;  /* 0x0000000100001812 */ /* 0x000fe400078ec0ff */
[----:B------:R-:W-:Y:S02]  /*7450*/  CS2R R30, SRZ ;  /* 0x00000000001e7805 */ /* 0x000fe4000001ff00 */
[----:B------:R-:W-:Y:S02]  /*7460*/  PLOP3.LUT P2, PT, PT, PT, UP1, 0x80, 0x8 ;  /* 0x000000000008781c */ /* 0x000fe40003f4f018 */
[----:B------:R-:W-:Y:S02]  /*7470*/  CS2R R28, SRZ ;  /* 0x00000000001c7805 */ /* 0x000fe4000001ff00 */
[----:B------:R-:W-:Y:S01]  /*7480*/  ISETP.NE.U32.OR P6, PT, R0, 0x1, !P1 ;  /* 0x000000010000780c */ /* 0x000fe20004fc5470 */
[----:B------:R-:W-:Y:S01]  /*7490*/  VIADD R62, R56, UR43 ;  /* 0x0000002b383e7c36 */ /* 0x000fe20008000000 */
[----:B------:R-:W-:Y:S02]  /*74a0*/  LOP3.LUT P4, R54, R46, 0xff, RZ, 0xc0, !PT ;  /* 0x000000ff2e367812 */ /* 0x000fe4000788c0ff */
[----:B------:R-:W-:Y:S02]  /*74b0*/  SEL R2, RZ, 0xffffffff, P3 ;  /* 0xffffffffff027807 */ /* 0x000fe40001800000 */
[----:B------:R-:W-:Y:S03]  /*74c0*/  P2R R61, PR, RZ, 0x40 ;  /* 0x00000040ff3d7803 */ /* 0x000fe60000000000 */
[----:B------:R-:W-:Y:S04]  /*74d0*/  @P2 SEL R2, R3, R2, !P4 ;  /* 0x0000000203022207 */ /* 0x000fe80006000000 */
[----:B------:R-:W-:Y:S02]  /*74e0*/  @P6 SHF.L.U32 R0, R59, 0x1f, RZ ;  /* 0x0000001f3b006819 */ /* 0x000fe400000006ff */
[----:B------:R-:W-:Y:S02]  /*74f0*/  LOP3.LUT R2, R2, 0x1, RZ, 0xc0, !PT ;  /* 0x0000000102027812 */ /* 0x000fe400078ec0ff */
[----:B------:R1:W2:Y:S02]  /*7500*/  @P6 SYNCS.PHASECHK.TRANS64.TRYWAIT P1, [UR43+0x1a0], R0 ;  /* 0x0001a000ff0065a7 */ /* 0x0002a4000802112b */
[----:B------:R-:W-:Y:S04]  /*7510*/  ISETP.NE.U32.AND P5, PT, R2, 0x1, PT ;  /* 0x000000010200780c */ /* 0x000fe80003fa5070 */
[----:B------:R-:W-:Y:S02]  /*7520*/  P2R R64, PR, RZ, 0x20 ;  /* 0x00000020ff407803 */ /* 0x000fe40000000000 */
[----:B-1----:R-:W-:Y:S04]  /*7530*/  SHF.L.U32 R0, R58, 0x1f, RZ ;  /* 0x0000001f3a007819 */ /* 0x002fe800000006ff */
[----:B------:R1:W4:Y:S01]  /*7540*/  SYNCS.PHASECHK.TRANS64.TRYWAIT P0, [R53+URZ+0x210], R0 ;  /* 0x00021000350075a7 */ /* 0x00032200080011ff */
[----:B--2---:R-:W-:Y:S01]  /*7550*/  @P6 SEL R63, RZ, 0x1, !P1 ;  /* 0x00000001ff3f6807 */ /* 0x004fe20004800000 */
[----:B-1----:R-:W-:Y:S06]  /*7560*/  @!P6 BRA `(.L_x_132) ;  /* 0x000000000058e947 */ /* 0x002fec0003800000 */
[C---:B------:R-:W-:Y:S01]  /*7570*/  VIADD R2, R62.reuse, 0x300 ;  /* 0x000003003e027836 */ /* 0x040fe20000000000 */
[----:B------:R-:W-:Y:S01]  /*7580*/  LOP3.LUT P6, RZ, R45, 0x40, RZ, 0xc0, !PT ;  /* 0x000000402dff7812 */ /* 0x000fe200078cc0ff */
[----:B------:R-:W-:Y:S01]  /*7590*/  BSSY B0, `(.L_x_133) ;  /* 0x000000e000007945 */ /* 0x000fe20003800000 */
[----:B------:R-:W-:Y:S01]  /*75a0*/  ISETP.NE.AND P2, PT, R63, RZ, PT ;  /* 0x000000ff3f00720c */ /* 0x000fe20003f45270 */
[----:B------:R-:W-:Y:S01]  /*75b0*/  @P5 VIADD R4, R62, 0x310 ;  /* 0x000003103e045836 */ /* 0x000fe20000000000 */
[----:B------:R-:W-:Y:S01]  /*75c0*/  PLOP3.LUT P1, PT, PT, PT, PT, 0x8, 0x80 ;  /* 0x000000000080781c */ /* 0x000fe20003f2e170 */
[----:B------:R-:W-:Y:S01]  /*75d0*/  IMAD.MOV.U32 R39, RZ, RZ, RZ ;  /* 0x000000ffff277224 */ /* 0x000fe200078e00ff */
[----:B------:R-:W-:Y:S02]  /*75e0*/  @P5 PLOP3.LUT P1, PT, P6, PT, PT, 0x80, 0x8 ;  /* 0x000000000008581c */ /* 0x000fe4000372f070 */
[----:B------:R-:W-:Y:S02]  /*75f0*/  CS2R R36, SRZ ;  /* 0x0000000000247805 */ /* 0x000fe4000001ff00 */
[----:B------:R-:W-:Y:S02]  /*7600*/  CS2R R30, SRZ ;  /* 0x00000000001e7805 */ /* 0x000fe4000001ff00 */
[----:B------:R-:W-:Y:S07]  /*7610*/  CS2R R28, SRZ ;  /* 0x00000000001c7805 */ /* 0x000fee000001ff00 */
[----:B------:R-:W-:Y:S01]  /*7620*/  @P1 VIADD R4, R2, 0xfffffff0 ;  /* 0xfffffff002041836 */ /* 0x000fe20000000000 */
[----:B------:R-:W-:Y:S06]  /*7630*/  @P2 BRA `(.L_x_134) ;  /* 0x00000000000c2947 */ /* 0x000fec0003800000 */
[----:B------:R-:W-:Y:S04]  /*7640*/  SHF.L.U32 R3, R59, 0x1f, RZ ;  /* 0x0000001f3b037819 */ /* 0x000fe800000006ff */
[----:B------:R-:W1:Y:S02]  /*7650*/  SYNCS.PHASECHK.TRANS64.TRYWAIT P1, [UR43+0x1a0], R3 ;  /* 0x0001a003ff0075a7 */ /* 0x000e64000802112b */
[----:B-1----:R-:W-:Y:S05]  /*7660*/  @!P1 BRA `(.L_x_135) ;  /* 0x00000038005c9947 */ /* 0x002fea0003800000 */
.L_x_134:
[----:B------:R-:W-:Y:S05]  /*7670*/  BSYNC B0 ;  /* 0x0000000000007941 */ /* 0x000fea0003800000 */
.L_x_133:
[----:B------:R-:W-:Y:S01]  /*7680*/  ISETP.NE.AND P1, PT, R64, RZ, PT ;  /* 0x000000ff4000720c */ /* 0x000fe20003f25270 */
[----:B------:R-:W-:Y:S11]  /*7690*/  HFMA2 R26, -RZ, RZ, 0, 5.9604644775390625e-08 ;  /* 0x00000001ff1a7431 */ /* 0x000ff600000001ff */
[----:B------:R-:W-:Y:S01]  /*76a0*/  @!UPT UIADD3 URZ, UPT, UPT, URZ, URZ, URZ ;  /* 0x000000fffffff290 */ /* 0x000fe2000fffe0ff */
[----:B------:R2:W1:Y:S04]  /*76b0*/  @P1 LDS.128 R36, [R4] ;  /* 0x0000000004241984 */ /* 0x0004680000000c00 */
[----:B------:R2:W1:Y:S02]  /*76c0*/  @P1 LDS.128 R28, [R56+UR43+0x300] ;  /* 0x0003002b381c1984 */ /* 0x0004640008000c00 */
.L_x_132:
[----:B------:R-:W-:Y:S05]  /*76d0*/  BSYNC B1 ;  /* 0x0000000000017941 */ /* 0x000fea0003800000 */
.L_x_131:
[----:B-1----:R-:W-:Y:S04]  /*76e0*/  SHF.R.U32.HI R2, RZ, 0x15, R25 ;  /* 0x00000015ff027819 */ /* 0x002fe80000011619 */
[----:B------:R-:W-:Y:S01]  /*76f0*/  LOP3.LUT P1, RZ, R2, 0x3, R47, 0x48, !PT ;  /* 0x0000000302ff7812 */ /* 0x000fe2000782482f */
[----:B------:R-:W-:Y:S01]  /*7700*/  @!UPT UIADD3 URZ, UPT, UPT, URZ, URZ, URZ ;  /* 0x000000fffffff290 */ /* 0x000fe2000fffe0ff */
[----:B----4-:R-:W-:Y:S11]  /*7710*/  @P0 BRA `(.L_x_136) ;  /* 0x0000000000080947 */ /* 0x010ff60003800000 */
[----:B------:R-:W1:Y:S02]  /*7720*/  SYNCS.PHASECHK.TRANS64.TRYWAIT P0, [R53+URZ+0x210], R0 ;  /* 0x00021000350075a7 */ /* 0x000e6400080011ff */
[----:B-1----:R-:W-:Y:S05]  /*7730*/  @!P0 BRA `(.L_x_137) ;  /* 0x0000003800408947 */ /* 0x002fea0003800000 */
.L_x_136:
[----:B------:R-:W-:Y:S05]  /*7740*/  @!P1 BRA `(.L_x_138) ;  /* 0x0000000000409947 */ /* 0x000fea0003800000 */
[----:B------:R-:W4:Y:S01]  /*7750*/  LDCU.64 UR8, c[0x4][0x70] ;  /* 0x01000e00ff0877ac */ /* 0x000f220008000a00 */
[----:B------:R-:W-:Y:S01]  /*7760*/  MOV R3, 0x0 ;  /* 0x0000000000037802 */ /* 0x000fe20000000f00 */
[----:B------:R-:W-:Y:S02]  /*7770*/  HFMA2 R12, -RZ, RZ, 0, 5.9604644775390625e-08 ;  /* 0x00000001ff0c7431 */ /* 0x000fe400000001ff */
[----:B------:R-:W-:Y:S02]  /*7780*/  IMAD.MOV.U32 R8, RZ, RZ, 0x192 ;  /* 0x00000192ff087424 */ /* 0x000fe400078e00ff */
[----:B------:R-:W-:Y:S01]  /*7790*/  IMAD.MOV.U32 R13, RZ, RZ, RZ ;  /* 0x000000ffff0d7224 */ /* 0x000fe200078e00ff */
[----:B------:R-:W5:Y:S01]  /*77a0*/  LDCU.64 UR6, c[0x4][0x78] ;  /* 0x01000f00ff0677ac */ /* 0x000f620008000a00 */
[----:B------:R-:W1:Y:S01]  /*77b0*/  LDC.64 R2, c[0x4][R3] ;  /* 0x0100000003027b82 */ /* 0x000e620000000a00 */
[----:B------:R-:W3:Y:S01]  /*77c0*/  LDCU.64 UR4, c[0x4][0x10] ;  /* 0x01000200ff0477ac */ /* 0x000ee20008000a00 */
[----:B----4-:R-:W-:Y:S01]  /*77d0*/  MOV R5, UR9 ;  /* 0x0000000900057c02 */ /* 0x010fe20008000f00 */
[----:B--2---:R-:W-:Y:S01]  /*77e0*/  IMAD.U32 R4, RZ, RZ, UR8 ;  /* 0x00000008ff047e24 */ /* 0x004fe2000f8e00ff */
[----:B-----5:R-:W-:Y:S01]  /*77f0*/  MOV R7, UR7 ;  /* 0x0000000700077c02 */ /* 0x020fe20008000f00 */
[----:B------:R-:W-:Y:S01]  /*7800*/  IMAD.U32 R6, RZ, RZ, UR6 ;  /* 0x00000006ff067e24 */ /* 0x000fe2000f8e00ff */
[----:B---3--:R-:W-:Y:S01]  /*7810*/  MOV R11, UR5 ;  /* 0x00000005000b7c02 */ /* 0x008fe20008000f00 */
[----:B------:R-:W-:Y:S02]  /*7820*/  IMAD.U32 R10, RZ, RZ, UR4 ;  /* 0x00000004ff0a7e24 */ /* 0x000fe4000f8e00ff */
[----:B------:R-:W-:Y:S07]  /*7830*/  LEPC R20, `(.L_x_138) ;  /* 0x000000001014794e */ /* 0x000fee0000000000 */
[----:B-1----:R-:W-:Y:S05]  /*7840*/  CALL.ABS.NOINC R2 ;  /* 0x0000000002007343 */ /* 0x002fea0003c00000 */
.L_x_138:
[----:B------:R-:W-:Y:S01]  /*7850*/  SHF.L.U32 R3, R28, 0x10, RZ ;  /* 0x000000101c037819 */ /* 0x000fe200000006ff */
[----:B------:R-:W-:Y:S05]  /*7860*/  WARPSYNC.ALL ;  /* 0x0000000000007948 */ /* 0x000fea0003800000 */
[----:B------:R-:W-:Y:S01]  /*7870*/  R2UR UR4, R25 ;  /* 0x00000000190472ca */ /* 0x000fe200000e0000 */
[----:B------:R-:W-:Y:S01]  /*7880*/  BSSY.RECONVERGENT B0, `(.L_x_139) ;  /* 0x0000057000007945 */ /* 0x000fe20003800200 */
[C---:B------:R-:W-:Y:S02]  /*7890*/  SHF.L.U32 R20, R29.reuse, 0x10, RZ ;  /* 0x000000101d147819 */ /* 0x040fe400000006ff */
[----:B------:R-:W-:Y:S02]  /*78a0*/  LOP3.LUT R21, R29, 0xffff0000, RZ, 0xc0, !PT ;  /* 0xffff00001d157812 */ /* 0x000fe400078ec0ff */
[----:B------:R-:W-:Y:S02]  /*78b0*/  MOV R65, 0x10 ;  /* 0x0000001000417802 */ /* 0x000fe40000000f00 */
[----:B------:R-:W-:Y:S02]  /*78c0*/  LOP3.LUT P6, RZ, R45, 0x40, RZ, 0xc0, !PT ;  /* 0x000000402dff7812 */ /* 0x000fe400078cc0ff */
[----:B------:R-:W-:Y:S02]  /*78d0*/  ISETP.NE.AND P0, PT, R60, RZ, PT ;  /* 0x000000ff3c00720c */ /* 0x000fe40003f05270 */
[----:B------:R-:W-:Y:S01]  /*78e0*/  SEL R65, R65, 0xfffffff0, !P6 ;  /* 0xfffffff041417807 */ /* 0x000fe20007000000 */
[----:B--2---:R-:W1:Y:S03]  /*78f0*/  LDTM.x16 R4, tmem[UR4] ;  /* 0x00000004000479ee */ /* 0x004e660008240000 */
[----:B------:R-:W-:Y:S01]  /*7900*/  IADD3 R62, PT, PT, R62, R65, RZ ;  /* 0x000000413e3e7210 */ /* 0x000fe20007ffe0ff */
[----:B-1-3--:R-:W-:Y:S01]  /*7910*/  FMUL R0, R24, R4 ;  /* 0x0000000418007220 */ /* 0x00afe20000400000 */
[----:B------:R-:W-:Y:S01]  /*7920*/  LOP3.LUT R4, R28, 0xffff0000, RZ, 0xc0, !PT ;  /* 0xffff00001c047812 */ /* 0x000fe200078ec0ff */
[C---:B------:R-:W-:Y:S01]  /*7930*/  FMUL R2, R24.reuse, R5 ;  /* 0x0000000518027220 */ /* 0x040fe20000400000 */
[C---:B------:R-:W-:Y:S01]  /*7940*/  FMUL R7, R24.reuse, R7 ;  /* 0x0000000718077220 */ /* 0x040fe20000400000 */
[C---:B------:R-:W-:Y:S01]  /*7950*/  FFMA R0, R27.reuse, R3, R0 ;  /* 0x000000031b007223 */ /* 0x040fe20000000000 */
[C---:B------:R-:W-:Y:S01]  /*7960*/  FMUL R3, R24.reuse, R6 ;  /* 0x0000000618037220 */ /* 0x040fe20000400000 */
[C---:B------:R-:W-:Y:S01]  /*7970*/  FFMA R2, R27.reuse, R4, R2 ;  /* 0x000000041b027223 */ /* 0x040fe20000000002 */
[C---:B------:R-:W-:Y:S01]  /*7980*/  FMUL R4, R24.reuse, R8 ;  /* 0x0000000818047220 */ /* 0x040fe20000400000 */
[C---:B------:R-:W-:Y:S01]  /*7990*/  FMUL R8, R24.reuse, R12 ;  /* 0x0000000c18087220 */ /* 0x040fe20000400000 */
[----:B------:R-:W-:Y:S01]  /*79a0*/  FMUL R12, R24, R16 ;  /* 0x00000010180c7220 */ /* 0x000fe20000400000 */
[----:B------:R-:W-:Y:S01]  /*79b0*/  SHF.L.U32 R16, R30, 0x10, RZ ;  /* 0x000000101e107819 */ /* 0x000fe200000006ff */
[C---:B------:R-:W-:Y:S01]  /*79c0*/  FFMA R3, R27.reuse, R20, R3 ;  /* 0x000000141b037223 */ /* 0x040fe20000000003 */
[----:B------:R-:W-:Y:S01]  /*79d0*/  F2FP.BF16.F32.PACK_AB R32, R2, R0 ;  /* 0x000000000220723e */ /* 0x000fe200000010ff */
[----:B------:R-:W-:Y:S01]  /*79e0*/  FFMA R7, R27, R21, R7 ;  /* 0x000000151b077223 */ /* 0x000fe20000000007 */
[----:B------:R-:W-:Y:S01]  /*79f0*/  LOP3.LUT R0, R30, 0xffff0000, RZ, 0xc0, !PT ;  /* 0xffff00001e007812 */ /* 0x000fe200078ec0ff */
[C---:B------:R-:W-:Y:S01]  /*7a00*/  FMUL R5, R24.reuse, R9 ;  /* 0x0000000918057220 */ /* 0x040fe20000400000 */
[----:B------:R-:W-:Y:S01]  /*7a10*/  SHF.L.U32 R2, R31, 0x10, RZ ;  /* 0x000000101f027819 */ /* 0x000fe200000006ff */
[----:B------:R-:W-:Y:S01]  /*7a20*/  FFMA R4, R27, R16, R4 ;  /* 0x000000101b047223 */ /* 0x000fe20000000004 */
[----:B------:R-:W-:Y:S01]  /*7a30*/  LOP3.LUT R16, R31, 0xffff0000, RZ, 0xc0, !PT ;  /* 0xffff00001f107812 */ /* 0x000fe200078ec0ff */
[C---:B------:R-:W-:Y:S01]  /*7a40*/  FMUL R6, R24.reuse, R10 ;  /* 0x0000000a18067220 */ /* 0x040fe20000400000 */
[----:B------:R-:W-:Y:S01]  /*7a50*/  F2FP.BF16.F32.PACK_AB R33, R7, R3 ;  /* 0x000000030721723e */ /* 0x000fe200000010ff */
[C---:B------:R-:W-:Y:S01]  /*7a60*/  FFMA R5, R27.reuse, R0, R5 ;  /* 0x000000001b057223 */ /* 0x040fe20000000005 */
[----:B------:R-:W-:Y:S01]  /*7a70*/  FMUL R11, R24, R11 ;  /* 0x0000000b180b7220 */ /* 0x000fe20000400000 */
[C---:B------:R-:W-:Y:S01]  /*7a80*/  SHF.L.U32 R0, R36.reuse, 0x10, RZ ;  /* 0x0000001024007819 */ /* 0x040fe200000006ff */
[C---:B------:R-:W-:Y:S01]  /*7a90*/  FFMA R6, R27.reuse, R2, R6 ;  /* 0x000000021b067223 */ /* 0x040fe20000000006 */
[----:B------:R-:W-:Y:S01]  /*7aa0*/  LOP3.LUT R2, R36, 0xffff0000, RZ, 0xc0, !PT ;  /* 0xffff000024027812 */ /* 0x000fe200078ec0ff */
[----:B------:R-:W-:Y:S01]  /*7ab0*/  FFMA R11, R27, R16, R11 ;  /* 0x000000101b0b7223 */ /* 0x000fe2000000000b */
[C---:B------:R-:W-:Y:S01]  /*7ac0*/  FMUL R9, R24.reuse, R13 ;  /* 0x0000000d18097220 */ /* 0x040fe20000400000 */
[----:B------:R-:W-:Y:S01]  /*7ad0*/  SHF.L.U32 R3, R37, 0x10, RZ ;  /* 0x0000001025037819 */ /* 0x000fe200000006ff */
[----:B------:R-:W-:Y:S01]  /*7ae0*/  FFMA R8, R27, R0, R8 ;  /* 0x000000001b087223 */ /* 0x000fe20000000008 */
[C---:B------:R-:W-:Y:S01]  /*7af0*/  FMUL R10, R24.reuse, R14 ;  /* 0x0000000e180a7220 */ /* 0x040fe20000400000 */
[----:B------:R-:W-:Y:S01]  /*7b00*/  LOP3.LUT R0, R37, 0xffff0000, RZ, 0xc0, !PT ;  /* 0xffff000025007812 */ /* 0x000fe200078ec0ff */
[----:B------:R-:W-:Y:S01]  /*7b10*/  FMUL R15, R24, R15 ;  /* 0x0000000f180f7220 */ /* 0x000fe20000400000 */
[C---:B------:R-:W-:Y:S01]  /*7b20*/  FFMA R9, R27.reuse, R2, R9 ;  /* 0x000000021b097223 */ /* 0x040fe20000000009 */
[C---:B------:R-:W-:Y:S01]  /*7b30*/  FFMA R10, R27.reuse, R3, R10 ;  /* 0x000000031b0a7223 */ /* 0x040fe2000000000a */
[----:B------:R-:W-:Y:S01]  /*7b40*/  SHF.L.U32 R2, R38, 0x10, RZ ;  /* 0x0000001026027819 */ /* 0x000fe200000006ff */
[----:B------:R-:W-:Y:S01]  /*7b50*/  FFMA R15, R27, R0, R15 ;  /* 0x000000001b0f7223 */ /* 0x000fe2000000000f */
[----:B------:R-:W-:Y:S01]  /*7b60*/  F2FP.BF16.F32.PACK_AB R34, R5, R4 ;  /* 0x000000040522723e */ /* 0x000fe200000010ff */
[----:B------:R-:W-:Y:S01]  /*7b70*/  FMUL R13, R24, R17 ;  /* 0x00000011180d7220 */ /* 0x000fe20000400000 */
[----:B------:R-:W-:Y:S01]  /*7b80*/  LOP3.LUT R3, R38, 0xffff0000, RZ, 0xc0, !PT ;  /* 0xffff000026037812 */ /* 0x000fe200078ec0ff */
[C---:B------:R-:W-:Y:S01]  /*7b90*/  FMUL R14, R24.reuse, R18 ;  /* 0x00000012180e7220 */ /* 0x040fe20000400000 */
[C---:B------:R-:W-:Y:S01]  /*7ba0*/  SHF.L.U32 R4, R39.reuse, 0x10, RZ ;  /* 0x0000001027047819 */ /* 0x040fe200000006ff */
[----:B------:R-:W-:Y:S01]  /*7bb0*/  FMUL R19, R24, R19 ;  /* 0x0000001318137220 */ /* 0x000fe20000400000 */
[----:B------:R-:W-:Y:S01]  /*7bc0*/  LOP3.LUT R0, R39, 0xffff0000, RZ, 0xc0, !PT ;  /* 0xffff000027007812 */ /* 0x000fe200078ec0ff */
[----:B------:R-:W-:Y:S01]  /*7bd0*/  FFMA R12, R27, R2, R12 ;  /* 0x000000021b0c7223 */ /* 0x000fe2000000000c */
[----:B------:R-:W-:Y:S01]  /*7be0*/  F2FP.BF16.F32.PACK_AB R35, R11, R6 ;  /* 0x000000060b23723e */ /* 0x000fe200000010ff */
[C---:B------:R-:W-:Y:S01]  /*7bf0*/  FFMA R13, R27.reuse, R3, R13 ;  /* 0x000000031b0d7223 */ /* 0x040fe2000000000d */
[C---:B------:R-:W-:Y:S01]  /*7c00*/  FFMA R14, R27.reuse, R4, R14 ;  /* 0x000000041b0e7223 */ /* 0x040fe2000000000e */
[----:B------:R-:W-:Y:S01]  /*7c10*/  FFMA R19, R27, R0, R19 ;  /* 0x000000001b137223 */ /* 0x000fe20000000013 */
[----:B------:R-:W-:Y:S01]  /*7c20*/  F2FP.BF16.F32.PACK_AB R8, R9, R8 ;  /* 0x000000080908723e */ /* 0x000fe200000010ff */
[----:B------:R1:W-:Y:S01]  /*7c30*/  STS.128 [R56+UR43+0x300], R32 ;  /* 0x0003002038007988 */ /* 0x0003e20008000c2b */
[----:B------:R-:W-:Y:S02]  /*7c40*/  F2FP.BF16.F32.PACK_AB R9, R15, R10 ;  /* 0x0000000a0f09723e */ /* 0x000fe400000010ff */
[----:B------:R-:W-:Y:S02]  /*7c50*/  F2FP.BF16.F32.PACK_AB R10, R13, R12 ;  /* 0x0000000c0d0a723e */ /* 0x000fe400000010ff */
[----:B------:R-:W-:Y:S05]  /*7c60*/  F2FP.BF16.F32.PACK_AB R11, R19, R14 ;  /* 0x0000000e130b723e */ /* 0x000fea00000010ff */
[----:B------:R1:W-:Y:S01]  /*7c70*/  STS.128 [R62+0x300], R8 ;  /* 0x000300083e007388 */ /* 0x0003e20000000c00 */
[----:B------:R-:W-:Y:S01]  /*7c80*/  @!PT LDS RZ, [RZ] ;  /* 0x00000000fffff984 */ /* 0x000fe20000000800 */
[----:B------:R-:W-:Y:S01]  /*7c90*/  @!PT LDS RZ, [RZ] ;  /* 0x00000000fffff984 */ /* 0x000fe20000000800 */
[----:B------:R-:W-:Y:S01]  /*7ca0*/  @!PT LDS RZ, [RZ] ;  /* 0x00000000fffff984 */ /* 0x000fe20000000800 */
[----:B------:R-:W-:Y:S01]  /*7cb0*/  @!PT LDS RZ, [RZ] ;  /* 0x00000000fffff984 */ /* 0x000fe20000000800 */
[----:B------:R2:W-:Y:S07]  /*7cc0*/  MEMBAR.ALL.CTA ;  /* 0x0000000000007992 */ /* 0x0005ee0000008000 */
[----:B--2---:R-:W2:Y:S02]  /*7cd0*/  FENCE.VIEW.ASYNC.S ;  /* 0x00000000000073c6 */ /* 0x004ea40000000000 */
[----:B--2---:R-:W-:Y:S06]  /*7ce0*/  BAR.SYNC.DEFER_BLOCKING 0x1, 0x80 ;  /* 0x0042000000007b1d */ /* 0x004fec0000010000 */
[----:B------:R-:W-:Y:S05]  /*7cf0*/  @P0 BRA `(.L_x_140) ;  /* 0x00000000003c0947 */ /* 0x000fea0003800000 */
[----:B------:R-:W2:Y:S01]  /*7d00*/  LDCU.64 UR6, c[0x0][0x348] ;  /* 0x00006900ff0677ac */ /* 0x000ea20008000a00 */
[----:B------:R-:W-:Y:S01]  /*7d10*/  UIADD3 UR4, UPT, UPT, UR43, 0x300, URZ ;  /* 0x000003002b047890 */ /* 0x000fe2000fffe0ff */
[----:B------:R-:W-:Y:S01]  /*7d20*/  UMOV UR51, UR36 ;  /* 0x0000002400337c82 */ /* 0x000fe20008000000 */
[----:B------:R-:W-:Y:S02]  /*7d30*/  UIADD3 UR9, UPT, UPT, UR49, 0x40, URZ ;  /* 0x0000004031097890 */ /* 0x000fe4000fffe0ff */
[----:B------:R-:W-:Y:S02]  /*7d40*/  UIADD3 UR8, UPT, UPT, UR43, 0xb00, URZ ;  /* 0x00000b002b087890 */ /* 0x000fe4000fffe0ff */
[----:B------:R-:W-:Y:S01]  /*7d50*/  MOV R52, UR4 ;  /* 0x0000000400347c02 */ /* 0x000fe20008000f00 */
[----:B------:R-:W-:Y:S01]  /*7d60*/  UMOV UR10, UR50 ;  /* 0x00000032000a7c82 */ /* 0x000fe20008000000 */
[----:B------:R-:W-:Y:S02]  /*7d70*/  UMOV UR11, UR36 ;  /* 0x00000024000b7c82 */ /* 0x000fe40008000000 */
[----:B------:R-:W-:Y:S01]  /*7d80*/  R2UR UR48, R52 ;  /* 0x00000000343072ca */ /* 0x000fe200000e0000 */
[----:B--2---:R-:W-:Y:S04]  /*7d90*/  UIADD3 UR4, UP0, UPT, UR6, 0x680, URZ ;  /* 0x0000068006047890 */ /* 0x004fe8000ff1e0ff */
[----:B------:R-:W-:Y:S09]  /*7da0*/  UIADD3.X UR5, UPT, UPT, URZ, UR7, URZ, UP0, !UPT ;  /* 0x00000007ff057290 */ /* 0x000ff200087fe4ff */
[----:B------:R2:W-:Y:S01]  /*7db0*/  UTMASTG.3D [UR48], [UR4] ;  /* 0x00000030040073b5 */ /* 0x0005e20008010000 */
[----:B------:R2:W-:Y:S01]  /*7dc0*/  UTMASTG.3D [UR8], [UR4] ;  /* 0x00000008040073b5 */ /* 0x0005e20008010000 */
[----:B------:R0:W-:Y:S01]  /*7dd0*/  UTMACMDFLUSH ;  /* 0x00000000000079b7 */ /* 0x0001e20000000000 */
[----:B--2---:R-:W-:Y:S04]  /*7de0*/  DEPBAR.LE SB0, 0x1 ;  /* 0x000080400000791a */ /* 0x004fe80000000000 */
.L_x_140:
[----:B------:R-:W-:Y:S05]  /*7df0*/  BSYNC.RECONVERGENT B0 ;  /* 0x0000000000007941 */ /* 0x000fea0003800200 */
.L_x_139:
[----:B------:R-:W-:Y:S01]  /*7e00*/  BAR.SYNC.DEFER_BLOCKING 0x1, 0x80 ;  /* 0x0042000000007b1d */ /* 0x000fe20000010000 */
[----:B------:R-:W-:Y:S01]  /*7e10*/  ISETP.NE.AND P1, PT, R61, RZ, PT ;  /* 0x000000ff3d00720c */ /* 0x000fe20003f25270 */
[----:B------:R-:W-:Y:S01]  /*7e20*/  UISETP.NE.AND UP0, UPT, UR52, URZ, UPT ;  /* 0x000000ff3400728c */ /* 0x000fe2000bf05270 */
[----:B------:R-:W-:Y:S11]  /*7e30*/  LEA R2, R26, UR43, 0x3 ;  /* 0x0000002b1a027c11 */ /* 0x000ff6000f8e18ff */
[----:B------:R-:W-:Y:S01]  /*7e40*/  @P1 SHF.L.U32 R3, R59, 0x1f, RZ ;  /* 0x0000001f3b031819 */ /* 0x000fe200000006ff */
[----:B------:R-:W-:Y:S06]  /*7e50*/  BRA.U !UP0, `(.L_x_141) ;  /* 0x0000000108247547 */ /* 0x000fec000b800000 */
[----:B------:R-:W-:Y:S01]  /*7e60*/  IMAD.U32 R4, RZ, RZ, UR46 ;  /* 0x0000002eff047e24 */ /* 0x000fe2000f8e00ff */
[----:B------:R-:W-:Y:S01]  /*7e70*/  MOV R0, UR47 ;  /* 0x0000002f00007c02 */ /* 0x000fe20008000f00 */
[----:B------:R-:W-:Y:S03]  /*7e80*/  UIADD3 UR4, UPT, UPT, UR46, 0x1, URZ ;  /* 0x000000012e047890 */ /* 0x000fe6000fffe0ff */
[----:B------:R-:W-:Y:S01]  /*7e90*/  @P1 LEA R4, R4, UR43, 0x3 ;  /* 0x0000002b04041c11 */ /* 0x000fe2000f8e18ff */
[----:B------:R-:W-:Y:S04]  /*7ea0*/  UISETP.NE.AND UP0, UPT, UR4, 0x4, UPT ;  /* 0x000000040400788c */ /* 0x000fe8000bf05270 */
[----:B------:R-:W-:Y:S01]  /*7eb0*/  @P1 VIADD R4, R4, 0x1c0 ;  /* 0x000001c004041836 */ /* 0x000fe20000000000 */
[----:B------:R-:W-:Y:S04]  /*7ec0*/  USEL UR46, UR4, URZ, UP0 ;  /* 0x000000ff042e7287 */ /* 0x000fe80008000000 */
[----:B------:R-:W-:Y:S04]  /*7ed0*/  @P1 PRMT R0, R0, 0x654, R4 ;  /* 0x0000065400001816 */ /* 0x000fe80000000004 */
[----:B------:R2:W-:Y:S04]  /*7ee0*/  @P1 SYNCS.ARRIVE.TRANS64.RED.A1T0 RZ, [R0+URZ], RZ ;  /* 0x000000ff00ff19a7 */ /* 0x0005e800081004ff */
.L_x_141:
[----:B------:R-:W3:Y:S01]  /*7ef0*/  @P1 SYNCS.PHASECHK.TRANS64.TRYWAIT P0, [R2+URZ+0x1a0], R3 ;  /* 0x0001a003020015a7 */ /* 0x000ee200080011ff */
[----:B------:R-:W-:Y:S01]  /*7f00*/  BSSY B1, `(.L_x_142) ;  /* 0x0000012000017945 */ /* 0x000fe20003800000 */
[----:B---3--:R-:W-:Y:S03]  /*7f10*/  @P1 SEL R63, RZ, 0x1, !P0 ;  /* 0x00000001ff3f1807 */ /* 0x008fe60004000000 */
[----:B------:R-:W-:Y:S05]  /*7f20*/  @!P1 BRA `(.L_x_143) ;  /* 0x00000000003c9947 */ /* 0x000fea0003800000 */
[----:B------:R-:W-:Y:S01]  /*7f30*/  ISETP.NE.AND P1, PT, R64, RZ, PT ;  /* 0x000000ff4000720c */ /* 0x000fe20003f25270 */
[----:B------:R-:W-:Y:S01]  /*7f40*/  BSSY B0, `(.L_x_144) ;  /* 0x0000009000007945 */ /* 0x000fe20003800000 */
[----:B------:R-:W-:Y:S11]  /*7f50*/  ISETP.NE.AND P0, PT, R63, RZ, PT ;  /* 0x000000ff3f00720c */ /* 0x000ff60003f05270 */
[----:B------:R-:W-:Y:S05]  /*7f60*/  @P1 IMAD R4, R26, 0x1000, R56 ;  /* 0x000010001a041824 */ /* 0x000fea00078e0238 */
[----:B------:R-:W-:Y:S05]  /*7f70*/  @P1 IADD3 R3, PT, PT, R4, UR43, RZ ;  /* 0x0000002b04031c10 */ /* 0x000fea000fffe0ff */
[----:B------:R-:W-:Y:S01]  /*7f80*/  @P1 IMAD.IADD R3, R65, 0x1, R3 ;  /* 0x0000000141031824 */ /* 0x000fe200078e0203 */
[----:B------:R-:W-:Y:S06]  /*7f90*/  @P0 BRA `(.L_x_145) ;  /* 0x00000000000c0947 */ /* 0x000fec0003800000 */
[----:B--2---:R-:W-:Y:S04]  /*7fa0*/  SHF.L.U32 R0, R59, 0x1f, RZ ;  /* 0x0000001f3b007819 */ /* 0x004fe800000006ff */
[----:B------:R-:W2:Y:S02]  /*7fb0*/  SYNCS.PHASECHK.TRANS64.TRYWAIT P0, [R2+URZ+0x1a0], R0 ;  /* 0x0001a000020075a7 */ /* 0x000ea400080011ff */
[----:B--2---:R-:W-:Y:S05]  /*7fc0*/  @!P0 BRA `(.L_x_146) ;  /* 0x0000003000308947 */ /* 0x004fea0003800000 */
.L_x_145:
[----:B------:R-:W-:Y:S05]  /*7fd0*/  BSYNC B0 ;  /* 0x0000000000007941 */ /* 0x000fea0003800000 */
.L_x_144:
[----:B------:R-:W-:Y:S02]  /*7fe0*/  ISETP.NE.AND P0, PT, R64, RZ, PT ;  /* 0x000000ff4000720c */ /* 0x000fe40003f05270 */
[----:B------:R-:W-:Y:S11]  /*7ff0*/  IADD3 R26, PT, PT, R26, 0x1, RZ ;  /* 0x000000011a1a7810 */ /* 0x000ff60007ffe0ff */
[----:B------:R3:W4:Y:S04]  /*8000*/  @P0 LDS.128 R28, [R4+UR43+0x300] ;  /* 0x0003002b041c0984 */ /* 0x0007280008000c00 */
[----:B------:R3:W1:Y:S02]  /*8010*/  @P0 LDS.128 R36, [R3+0x300] ;  /* 0x0003000003240984 */ /* 0x0006640000000c00 */
.L_x_143:
[----:B------:R-:W-:Y:S05]  /*8020*/  BSYNC B1 ;  /* 0x0000000000017941 */ /* 0x000fea0003800000 */
.L_x_142:
[----:B--2---:R-:W-:Y:S05]  /*8030*/  VIADD R0, R25, 0x10 ;  /* 0x0000001019007836 */ /* 0x004fea0000000000 */
[----:B------:R-:W-:Y:S04]  /*8040*/  SHF.R.U32.HI R0, RZ, 0x15, R0 ;  /* 0x00000015ff007819 */ /* 0x000fe80000011600 */
[----:B------:R-:W-:Y:S11]  /*8050*/  LOP3.LUT P0, RZ, R0, 0x3, R47, 0x48, !PT ;  /* 0x0000000300ff7812 */ /* 0x000ff6000780482f */
[----:B------:R-:W-:Y:S02]  /*8060*/  @!UPT UIADD3 URZ, UPT, UPT, URZ, URZ, URZ ;  /* 0x000000fffffff290 */ /* 0x000fe4000fffe0ff */
[----:B------:R-:W-:Y:S05]  /*8070*/  @!P0 BRA `(.L_x_147) ;  /* 0x0000000000408947 */ /* 0x000fea0003800000 */
[----:B------:R-:W2:Y:S01]  /*8080*/  LDCU.64 UR8, c[0x4][0x70] ;  /* 0x01000e00ff0877ac */ /* 0x000ea20008000a00 */
[----:B---3--:R-:W-:Y:S01]  /*8090*/  MOV R3, 0x0 ;  /* 0x0000000000037802 */ /* 0x008fe20000000f00 */
[----:B------:R-:W-:Y:S02]  /*80a0*/  HFMA2 R12, -RZ, RZ, 0, 5.9604644775390625e-08 ;  /* 0x00000001ff0c7431 */ /* 0x000fe400000001ff */
[----:B-1----:R-:W-:Y:S02]  /*80b0*/  IMAD.MOV.U32 R8, RZ, RZ, 0x192 ;  /* 0x00000192ff087424 */ /* 0x002fe400078e00ff */
[----:B------:R-:W-:Y:S01]  /*80c0*/  IMAD.MOV.U32 R13, RZ, RZ, RZ ;  /* 0x000000ffff0d7224 */ /* 0x000fe200078e00ff */
[----:B------:R-:W1:Y:S01]  /*80d0*/  LDCU.64 UR6, c[0x4][0x78] ;  /* 0x01000f00ff0677ac */ /* 0x000e620008000a00 */
[----:B------:R-:W3:Y:S01]  /*80e0*/  LDC.64 R2, c[0x4][R3] ;  /* 0x0100000003027b82 */ /* 0x000ee20000000a00 */
[----:B------:R-:W5:Y:S01]  /*80f0*/  LDCU.64 UR4, c[0x4][0x10] ;  /* 0x01000200ff0477ac */ /* 0x000f620008000a00 */
[----:B--2---:R-:W-:Y:S01]  /*8100*/  MOV R5, UR9 ;  /* 0x0000000900057c02 */ /* 0x004fe20008000f00 */
[----:B------:R-:W-:Y:S01]  /*8110*/  IMAD.U32 R4, RZ, RZ, UR8 ;  /* 0x00000008ff047e24 */ /* 0x000fe2000f8e00ff */
[----:B-1----:R-:W-:Y:S01]  /*8120*/  MOV R7, UR7 ;  /* 0x0000000700077c02 */ /* 0x002fe20008000f00 */
[----:B------:R-:W-:Y:S01]  /*8130*/  IMAD.U32 R6, RZ, RZ, UR6 ;  /* 0x00000006ff067e24 */ /* 0x000fe2000f8e00ff */
[----:B-----5:R-:W-:Y:S01]  /*8140*/  MOV R11, UR5 ;  /* 0x00000005000b7c02 */ /* 0x020fe20008000f00 */
[----:B------:R-:W-:Y:S02]  /*8150*/  IMAD.U32 R10, RZ, RZ, UR4 ;  /* 0x00000004ff0a7e24 */ /* 0x000fe4000f8e00ff */
[----:B------:R-:W-:Y:S07]  /*8160*/  LEPC R20, `(.L_x_147) ;  /* 0x000000001014794e */ /* 0x000fee0000000000 */
[----:B---34-:R-:W-:Y:S05]  /*8170*/  CALL.ABS.NOINC R2 ;  /* 0x0000000002007343 */ /* 0x018fea0003c00000 */
.L_x_147:
[----:B---34-:R-:W-:Y:S01]  /*8180*/  SHF.L.U32 R3, R28, 0x10, RZ ;  /* 0x000000101c037819 */ /* 0x018fe200000006ff */
[----:B------:R-:W-:Y:S05]  /*8190*/  WARPSYNC.ALL ;  /* 0x0000000000007948 */ /* 0x000fea0003800000 */
[----:B------:R-:W-:Y:S01]  /*81a0*/  R2UR UR4, R25 ;  /* 0x00000000190472ca */ /* 0x000fe200000e0000 */
[----:B------:R-:W-:Y:S01]  /*81b0*/  BSSY.RECONVERGENT B0, `(.L_x_148) ;  /* 0x000005b000007945 */ /* 0x000fe20003800200 */
[----:B------:R-:W-:Y:S02]  /*81c0*/  SHF.L.U32 R20, R30, 0x10, RZ ;  /* 0x000000101e147819 */ /* 0x000fe400000006ff */
[----:B------:R-:W-:Y:S02]  /*81d0*/  ISETP.NE.AND P6, PT, R61, RZ, PT ;  /* 0x000000ff3d00720c */ /* 0x000fe40003fc5270 */
[----:B------:R-:W-:Y:S07]  /*81e0*/  ISETP.NE.AND P0, PT, R60, RZ, PT ;  /* 0x000000ff3c00720c */ /* 0x000fee0003f05270 */
[----:B-1----:R-:W1:Y:S02]  /*81f0*/  LDTM.x16 R4, tmem[UR4+0x10] ;  /* 0x00001004000479ee */ /* 0x002e640008240000 */
[----:B-1----:R-:W-:Y:S01]  /*8200*/  FMUL R0, R24, R4 ;  /* 0x0000000418007220 */ /* 0x002fe20000400000 */
[----:B------:R-:W-:Y:S01]  /*8210*/  LOP3.LUT R4, R28, 0xffff0000, RZ, 0xc0, !PT ;  /* 0xffff00001c047812 */ /* 0x000fe200078ec0ff */
[C---:B------:R-:W-:Y:S01]  /*8220*/  FMUL R2, R24.reuse, R5 ;  /* 0x0000000518027220 */ /* 0x040fe20000400000 */
[----:B------:R-:W-:Y:S01]  /*8230*/  SHF.L.U32 R5, R29, 0x10, RZ ;  /* 0x000000101d057819 */ /* 0x000fe200000006ff */
[----:B------:R-:W-:Y:S01]  /*8240*/  FFMA R0, R27, R3, R0 ;  /* 0x000000031b007223 */ /* 0x000fe20000000000 */
[C---:B------:R-:W-:Y:S01]  /*8250*/  FMUL R3, R24.reuse, R6 ;  /* 0x0000000618037220 */ /* 0x040fe20000400000 */
[----:B------:R-:W-:Y:S01]  /*8260*/  LOP3.LUT R6, R29, 0xffff0000, RZ, 0xc0, !PT ;  /* 0xffff00001d067812 */ /* 0x000fe200078ec0ff */
[C---:B------:R-:W-:Y:S01]  /*8270*/  FFMA R2, R27.reuse, R4, R2 ;  /* 0x000000041b027223 */ /* 0x040fe20000000002 */
[C---:B------:R-:W-:Y:S01]  /*8280*/  FMUL R7, R24.reuse, R7 ;  /* 0x0000000718077220 */ /* 0x040fe20000400000 */
[C---:B------:R-:W-:Y:S01]  /*8290*/  FFMA R3, R27.reuse, R5, R3 ;  /* 0x000000051b037223 */ /* 0x040fe20000000003 */
[C---:B------:R-:W-:Y:S01]  /*82a0*/  FMUL R4, R24.reuse, R8 ;  /* 0x0000000818047220 */ /* 0x040fe20000400000 */
[----:B------:R-:W-:Y:S01]  /*82b0*/  FMUL R5, R24, R9 ;  /* 0x0000000918057220 */ /* 0x000fe20000400000 */
[----:B------:R-:W-:Y:S01]  /*82c0*/  F2FP.BF16.F32.PACK_AB R32, R2, R0 ;  /* 0x000000000220723e */ /* 0x000fe200000010ff */
[C---:B------:R-:W-:Y:S01]  /*82d0*/  FFMA R7, R27.reuse, R6, R7 ;  /* 0x000000061b077223 */ /* 0x040fe20000000007 */
[----:B------:R-:W-:Y:S01]  /*82e0*/  LOP3.LUT R0, R30, 0xffff0000, RZ, 0xc0, !PT ;  /* 0xffff00001e007812 */ /* 0x000fe200078ec0ff */
[----:B------:R-:W-:Y:S01]  /*82f0*/  FFMA R4, R27, R20, R4 ;  /* 0x000000141b047223 */ /* 0x000fe20000000004 */
[----:B------:R-:W-:Y:S01]  /*8300*/  SHF.L.U32 R2, R31, 0x10, RZ ;  /* 0x000000101f027819 */ /* 0x000fe200000006ff */
[----:B------:R-:W-:Y:S01]  /*8310*/  FMUL R6, R24, R10 ;  /* 0x0000000a18067220 */ /* 0x000fe20000400000 */
[----:B------:R-:W-:Y:S01]  /*8320*/  F2FP.BF16.F32.PACK_AB R33, R7, R3 ;  /* 0x000000030721723e */ /* 0x000fe200000010ff */
[----:B------:R-:W-:Y:S01]  /*8330*/  FFMA R5, R27, R0, R5 ;  /* 0x000000001b057223 */ /* 0x000fe20000000005 */
[----:B------:R-:W-:Y:S01]  /*8340*/  LOP3.LUT R3, R31, 0xffff0000, RZ, 0xc0, !PT ;  /* 0xffff00001f037812 */ /* 0x000fe200078ec0ff */
[----:B------:R-:W-:Y:S01]  /*8350*/  FFMA R6, R27, R2, R6 ;  /* 0x000000021b067223 */ /* 0x000fe20000000006 */
[----:B------:R-:W-:Y:S01]  /*8360*/  SHF.L.U32 R7, R36, 0x10, RZ ;  /* 0x0000001024077819 */ /* 0x000fe200000006ff */
[----:B------:R-:W-:Y:S01]  /*8370*/  FMUL R11, R24, R11 ;  /* 0x0000000b180b7220 */ /* 0x000fe20000400000 */
[----:B------:R-:W-:Y:S01]  /*8380*/  LOP3.LUT R0, R36, 0xffff0000, RZ, 0xc0, !PT ;  /* 0xffff000024007812 */ /* 0x000fe200078ec0ff */
[C---:B------:R-:W-:Y:S01]  /*8390*/  FMUL R8, R24.reuse, R12 ;  /* 0x0000000c18087220 */ /* 0x040fe20000400000 */
[----:B------:R-:W-:Y:S01]  /*83a0*/  SHF.L.U32 R2, R37, 0x10, RZ ;  /* 0x0000001025027819 */ /* 0x000fe200000006ff */
[C---:B------:R-:W-:Y:S01]  /*83b0*/  FMUL R9, R24.reuse, R13 ;  /* 0x0000000d18097220 */ /* 0x040fe20000400000 */
[----:B------:R-:W-:Y:S01]  /*83c0*/  F2FP.BF16.F32.PACK_AB R34, R5, R4 ;  /* 0x000000040522723e */ /* 0x000fe200000010ff */
[----:B------:R-:W-:Y:S01]  /*83d0*/  FFMA R11, R27, R3, R11 ;  /* 0x000000031b0b7223 */ /* 0x000fe2000000000b */
[----:B------:R-:W-:Y:S01]  /*83e0*/  SHF.L.U32 R3, R39, 0x10, RZ ;  /* 0x0000001027037819 */ /* 0x000fe200000006ff */
[----:B------:R-:W-:Y:S01]  /*83f0*/  FFMA R8, R27, R7, R8 ;  /* 0x000000071b087223 */ /* 0x000fe20000000008 */
[----:B------:R-:W-:Y:S01]  /*8400*/  LOP3.LUT R4, R39, 0xffff0000, RZ, 0xc0, !PT ;  /* 0xffff000027047812 */ /* 0x000fe200078ec0ff */
[----:B------:R-:W-:Y:S01]  /*8410*/  FFMA R9, R27, R0, R9 ;  /* 0x000000001b097223 */ /* 0x000fe20000000009 */
[----:B------:R-:W-:Y:S01]  /*8420*/  LOP3.LUT R0, R37, 0xffff0000, RZ, 0xc0, !PT ;  /* 0xffff000025007812 */ /* 0x000fe200078ec0ff */
[C---:B------:R-:W-:Y:S01]  /*8430*/  FMUL R10, R24.reuse, R14 ;  /* 0x0000000e180a7220 */ /* 0x040fe20000400000 */
[C---:B------:R-:W-:Y:S01]  /*8440*/  FMUL R15, R24.reuse, R15 ;  /* 0x0000000f180f7220 */ /* 0x040fe20000400000 */
[C---:B------:R-:W-:Y:S01]  /*8450*/  FMUL R12, R24.reuse, R16 ;  /* 0x00000010180c7220 */ /* 0x040fe20000400000 */
[----:B------:R-:W-:Y:S01]  /*8460*/  FMUL R13, R24, R17 ;  /* 0x00000011180d7220 */ /* 0x000fe20000400000 */
[C---:B------:R-:W-:Y:S01]  /*8470*/  FFMA R10, R27.reuse, R2, R10 ;  /* 0x000000021b0a7223 */ /* 0x040fe2000000000a */
[----:B------:R-:W-:Y:S01]  /*8480*/  FFMA R15, R27, R0, R15 ;  /* 0x000000001b0f7223 */ /* 0x000fe2000000000f */
[----:B------:R-:W-:Y:S01]  /*8490*/  SHF.L.U32 R2, R38, 0x10, RZ ;  /* 0x0000001026027819 */ /* 0x000fe200000006ff */
[----:B------:R-:W-:Y:S01]  /*84a0*/  FMUL R14, R24, R18 ;  /* 0x00000012180e7220 */ /* 0x000fe20000400000 */
[----:B------:R-:W-:Y:S01]  /*84b0*/  LOP3.LUT R0, R38, 0xffff0000, RZ, 0xc0, !PT ;  /* 0xffff000026007812 */ /* 0x000fe200078ec0ff */
[----:B------:R-:W-:Y:S01]  /*84c0*/  FMUL R19, R24, R19 ;  /* 0x0000001318137220 */ /* 0x000fe20000400000 */
[----:B------:R-:W-:Y:S01]  /*84d0*/  F2FP.BF16.F32.PACK_AB R35, R11, R6 ;  /* 0x000000060b23723e */ /* 0x000fe200000010ff */
[----:B------:R-:W-:Y:S01]  /*84e0*/  FFMA R12, R27, R2, R12 ;  /* 0x000000021b0c7223 */ /* 0x000fe2000000000c */
[----:B------:R-:W-:Y:S01]  /*84f0*/  F2FP.BF16.F32.PACK_AB R8, R9, R8 ;  /* 0x000000080908723e */ /* 0x000fe200000010ff */
[C---:B------:R-:W-:Y:S01]  /*8500*/  FFMA R13, R27.reuse, R0, R13 ;  /* 0x000000001b0d7223 */ /* 0x040fe2000000000d */
[C---:B------:R-:W-:Y:S01]  /*8510*/  FFMA R14, R27.reuse, R3, R14 ;  /* 0x000000031b0e7223 */ /* 0x040fe2000000000e */
[----:B------:R1:W-:Y:S01]  /*8520*/  STS.128 [R56+UR43+0x1300], R32 ;  /* 0x0013002038007988 */ /* 0x0003e20008000c2b */
[----:B------:R-:W-:Y:S01]  /*8530*/  FFMA R19, R27, R4, R19 ;  /* 0x000000041b137223 */ /* 0x000fe20000000013 */
[----:B------:R-:W-:Y:S02]  /*8540*/  F2FP.BF16.F32.PACK_AB R9, R15, R10 ;  /* 0x0000000a0f09723e */ /* 0x000fe400000010ff */
[----:B------:R-:W-:Y:S02]  /*8550*/  F2FP.BF16.F32.PACK_AB R10, R13, R12 ;  /* 0x0000000c0d0a723e */ /* 0x000fe400000010ff */
[----:B------:R-:W-:Y:S02]  /*8560*/  F2FP.BF16.F32.PACK_AB R11, R19, R14 ;  /* 0x0000000e130b723e */ /* 0x000fe400000010ff */
[----:B------:R-:W-:Y:S02]  /*8570*/  MOV R2, UR46 ;  /* 0x0000002e00027c02 */ /* 0x000fe40008000f00 */
[----:B------:R-:W-:Y:S01]  /*8580*/  MOV R0, UR47 ;  /* 0x0000002f00007c02 */ /* 0x000fe20008000f00 */
[----:B------:R1:W-:Y:S01]  /*8590*/  STS.128 [R62+0x1300], R8 ;  /* 0x001300083e007388 */ /* 0x0003e20000000c00 */
[----:B------:R-:W-:Y:S02]  /*85a0*/  @P6 LEA R2, R2, UR43, 0x3 ;  /* 0x0000002b02026c11 */ /* 0x000fe4000f8e18ff */
[----:B------:R-:W-:Y:S02]  /*85b0*/  @P6 SHF.L.U32 R3, R59, 0x1f, RZ ;  /* 0x0000001f3b036819 */ /* 0x000fe400000006ff */
[----:B------:R-:W-:Y:S01]  /*85c0*/  @P6 IADD3 R2, PT, PT, R2, 0x1c0, RZ ;  /* 0x000001c002026810 */ /* 0x000fe20007ffe0ff */
[----:B------:R-:W-:Y:S01]  /*85d0*/  @!PT LDS RZ, [RZ] ;  /* 0x00000000fffff984 */ /* 0x000fe20000000800 */
[----:B------:R-:W-:Y:S01]  /*85e0*/  @!PT LDS RZ, [RZ] ;  /* 0x00000000fffff984 */ /* 0x000fe20000000800 */
[----:B------:R-:W-:Y:S01]  /*85f0*/  @!PT LDS RZ, [RZ] ;  /* 0x00000000fffff984 */ /* 0x000fe20000000800 */
[----:B------:R-:W-:Y:S01]  /*8600*/  @!PT LDS RZ, [RZ] ;  /* 0x00000000fffff984 */ /* 0x000fe20000000800 */
[----:B------:R2:W-:Y:S06]  /*8610*/  MEMBAR.ALL.CTA ;  /* 0x0000000000007992 */ /* 0x0005ec0000008000 */
[----:B--2---:R-:W2:Y:S01]  /*8620*/  FENCE.VIEW.ASYNC.S ;  /* 0x00000000000073c6 */ /* 0x004ea20000000000 */
[----:B------:R-:W-:Y:S02]  /*8630*/  @P6 PRMT R0, R0, 0x654, R2 ;  /* 0x0000065400006816 */ /* 0x000fe40000000002 */
[----:B------:R-:W-:Y:S01]  /*8640*/  LEA R2, R26, UR43, 0x3 ;  /* 0x0000002b1a027c11 */ /* 0x000fe2000f8e18ff */
[----:B--2---:R-:W-:Y:S06]  /*8650*/  BAR.SYNC.DEFER_BLOCKING 0x1, 0x80 ;  /* 0x0042000000007b1d */ /* 0x004fec0000010000 */
[----:B------:R-:W-:Y:S05]  /*8660*/  @P0 BRA `(.L_x_149) ;  /* 0x00000000003c0947 */ /* 0x000fea0003800000 */
[----:B------:R-:W2:Y:S01]  /*8670*/  LDCU.64 UR6, c[0x0][0x348] ;  /* 0x00006900ff0677ac */ /* 0x000ea20008000a00 */
[----:B------:R-:W-:Y:S02]  /*8680*/  UIADD3 UR13, UPT, UPT, UR49, 0x10, URZ ;  /* 0x00000010310d7890 */ /* 0x000fe4000fffe0ff */
[----:B------:R-:W-:Y:S01]  /*8690*/  UIADD3 UR12, UPT, UPT, UR43, 0x1300, URZ ;  /* 0x000013002b0c7890 */ /* 0x000fe2000fffe0ff */
[----:B------:R-:W-:Y:S01]  /*86a0*/  UMOV UR14, UR50 ;  /* 0x00000032000e7c82 */ /* 0x000fe20008000000 */
[----:B------:R-:W-:Y:S01]  /*86b0*/  UMOV UR15, UR36 ;  /* 0x00000024000f7c82 */ /* 0x000fe20008000000 */
[----:B------:R-:W-:Y:S02]  /*86c0*/  UIADD3 UR9, UPT, UPT, UR49, 0x50, URZ ;  /* 0x0000005031097890 */ /* 0x000fe4000fffe0ff */
[----:B------:R-:W-:Y:S01]  /*86d0*/  UIADD3 UR8, UPT, UPT, UR43, 0x1b00, URZ ;  /* 0x00001b002b087890 */ /* 0x000fe2000fffe0ff */
[----:B------:R-:W-:Y:S01]  /*86e0*/  UMOV UR10, UR50 ;  /* 0x00000032000a7c82 */ /* 0x000fe20008000000 */
[----:B------:R-:W-:Y:S01]  /*86f0*/  UMOV UR11, UR36 ;  /* 0x00000024000b7c82 */ /* 0x000fe20008000000 */
[----:B--2---:R-:W-:Y:S04]  /*8700*/  UIADD3 UR4, UP0, UPT, UR6, 0x680, URZ ;  /* 0x0000068006047890 */ /* 0x004fe8000ff1e0ff */
[----:B------:R-:W-:Y:S09]  /*8710*/  UIADD3.X UR5, UPT, UPT, URZ, UR7, URZ, UP0, !UPT ;  /* 0x00000007ff057290 */ /* 0x000ff200087fe4ff */
[----:B------:R2:W-:Y:S01]  /*8720*/  UTMASTG.3D [UR12], [UR4] ;  /* 0x0000000c040073b5 */ /* 0x0005e20008010000 */
[----:B------:R2:W-:Y:S01]  /*8730*/  UTMASTG.3D [UR8], [UR4] ;  /* 0x00000008040073b5 */ /* 0x0005e20008010000 */
[----:B------:R0:W-:Y:S01]  /*8740*/  UTMACMDFLUSH ;  /* 0x00000000000079b7 */ /* 0x0001e20000000000 */
[----:B--2---:R-:W-:Y:S04]  /*8750*/  DEPBAR.LE SB0, 0x1 ;  /* 0x000080400000791a */ /* 0x004fe80000000000 */
.L_x_149:
[----:B------:R-:W-:Y:S05]  /*8760*/  BSYNC.RECONVERGENT B0 ;  /* 0x0000000000007941 */ /* 0x000fea0003800200 */
.L_x_148:
[----:B------:R-:W-:Y:S01]  /*8770*/  BAR.SYNC.DEFER_BLOCKING 0x1, 0x80 ;  /* 0x0042000000007b1d */ /* 0x000fe20000010000 */
[----:B------:R-:W-:Y:S04]  /*8780*/  UIADD3 UR4, UPT, UPT, UR46, 0x1, URZ ;  /* 0x000000012e047890 */ /* 0x000fe8000fffe0ff */
[----:B------:R-:W-:Y:S04]  /*8790*/  UISETP.NE.AND UP0, UPT, UR4, 0x4, UPT ;  /* 0x000000040400788c */ /* 0x000fe8000bf05270 */
[----:B------:R-:W-:Y:S01]  /*87a0*/  USEL UR44, UR4, URZ, UP0 ;  /* 0x000000ff042c7287 */ /* 0x000fe20008000000 */
[----:B------:R2:W-:Y:S01]  /*87b0*/  @P6 SYNCS.ARRIVE.TRANS64.RED.A1T0 RZ, [R0+URZ], RZ ;  /* 0x000000ff00ff69a7 */ /* 0x0005e200081004ff */
[----:B------:R-:W-:Y:S01]  /*87c0*/  BSSY B1, `(.L_x_150) ;  /* 0x0000013000017945 */ /* 0x000fe20003800000 */
[----:B------:R-:W3:Y:S02]  /*87d0*/  @P6 SYNCS.PHASECHK.TRANS64.TRYWAIT P0, [R2+URZ+0x1a0], R3 ;  /* 0x0001a003020065a7 */ /* 0x000ee400080011ff */
[----:B---3--:R-:W-:Y:S01]  /*87e0*/  @P6 SEL R63, RZ, 0x1, !P0 ;  /* 0x00000001ff3f6807 */ /* 0x008fe20004000000 */
[----:B--2---:R-:W-:Y:S06]  /*87f0*/  @!P6 BRA `(.L_x_151) ;  /* 0x00000000003ce947 */ /* 0x004fec0003800000 */
[----:B------:R-:W-:Y:S01]  /*8800*/  ISETP.NE.AND P1, PT, R64, RZ, PT ;  /* 0x000000ff4000720c */ /* 0x000fe20003f25270 */
[----:B------:R-:W-:Y:S01]  /*8810*/  BSSY B0, `(.L_x_152) ;  /* 0x0000009000007945 */ /* 0x000fe20003800000 */
[----:B------:R-:W-:Y:S11]  /*8820*/  ISETP.NE.AND P0, PT, R63, RZ, PT ;  /* 0x000000ff3f00720c */ /* 0x000ff60003f05270 */
[----:B------:R-:W-:Y:S05]  /*8830*/  @P1 IMAD R3, R26, 0x1000, R56 ;  /* 0x000010001a031824 */ /* 0x000fea00078e0238 */
[----:B------:R-:W-:Y:S05]  /*8840*/  @P1 IADD3 R0, PT, PT, R3, UR43, RZ ;  /* 0x0000002b03001c10 */ /* 0x000fea000fffe0ff */
[----:B------:R-:W-:Y:S01]  /*8850*/  @P1 IMAD.IADD R0, R65, 0x1, R0 ;  /* 0x0000000141001824 */ /* 0x000fe200078e0200 */
[----:B------:R-:W-:Y:S06]  /*8860*/  @P0 BRA `(.L_x_153) ;  /* 0x00000000000c0947 */ /* 0x000fec0003800000 */
[----:B------:R-:W-:Y:S04]  /*8870*/  SHF.L.U32 R4, R59, 0x1f, RZ ;  /* 0x0000001f3b047819 */ /* 0x000fe800000006ff */
[----:B------:R-:W2:Y:S02]  /*8880*/  SYNCS.PHASECHK.TRANS64.TRYWAIT P0, [R2+URZ+0x1a0], R4 ;  /* 0x0001a004020075a7 */ /* 0x000ea400080011ff */
[----:B--2---:R-:W-:Y:S05]  /*8890*/  @!P0 BRA `(.L_x_154) ;  /* 0x0000002800108947 */ /* 0x004fea0003800000 */
.L_x_153:
[----:B------:R-:W-:Y:S05]  /*88a0*/  BSYNC B0 ;  /* 0x0000000000007941 */ /* 0x000fea0003800000 */
.L_x_152:
[----:B------:R-:W-:Y:S02]  /*88b0*/  ISETP.NE.AND P0, PT, R64, RZ, PT ;  /* 0x000000ff4000720c */ /* 0x000fe40003f05270 */
[----:B------:R-:W-:Y:S11]  /*88c0*/  IADD3 R26, PT, PT, R26, 0x1, RZ ;  /* 0x000000011a1a7810 */ /* 0x000ff60007ffe0ff */
[----:B------:R3:W4:Y:S04]  /*88d0*/  @P0 LDS.128 R28, [R3+UR43+0x300] ;  /* 0x0003002b031c0984 */ /* 0x0007280008000c00 */
[----:B------:R3:W1:Y:S02]  /*88e0*/  @P0 LDS.128 R36, [R0+0x300] ;  /* 0x0003000000240984 */ /* 0x0006640000000c00 */
.L_x_151:
[----:B------:R-:W-:Y:S05]  /*88f0*/  BSYNC B1 ;  /* 0x0000000000017941 */ /* 0x000fea0003800000 */
.L_x_150:
[----:B---3--:R-:W-:Y:S05]  /*8900*/  VIADD R0, R25, 0x20 ;  /* 0x0000002019007836 */ /* 0x008fea0000000000 */
[----:B------:R-:W-:Y:S04]  /*8910*/  SHF.R.U32.HI R0, RZ, 0x15, R0 ;  /* 0x00000015ff007819 */ /* 0x000fe80000011600 */
[----:B------:R-:W-:Y:S11]  /*8920*/  LOP3.LUT P0, RZ, R0, 0x3, R47, 0x48, !PT ;  /* 0x0000000300ff7812 */ /* 0x000ff6000780482f */
[----:B------:R-:W-:Y:S02]  /*8930*/  @!UPT UIADD3 URZ, UPT, UPT, URZ, URZ, URZ ;  /* 0x000000fffffff290 */ /* 0x000fe4000fffe0ff */
[----:B------:R-:W-:Y:S05]  /*8940*/  @!P0 BRA `(.L_x_155) ;  /* 0x0000000000408947 */ /* 0x000fea0003800000 */
[----:B------:R-:W3:Y:S01]  /*8950*/  LDCU.64 UR8, c[0x4][0x70] ;  /* 0x01000e00ff0877ac */ /* 0x000ee20008000a00 */
[----:B------:R-:W-:Y:S01]  /*8960*/  MOV R3, 0x0 ;  /* 0x0000000000037802 */ /* 0x000fe20000000f00 */
[----:B------:R-:W-:Y:S02]  /*8970*/  HFMA2 R12, -RZ, RZ, 0, 5.9604644775390625e-08 ;  /* 0x00000001ff0c7431 */ /* 0x000fe400000001ff */
[----:B-1----:R-:W-:Y:S02]  /*8980*/  IMAD.MOV.U32 R8, RZ, RZ, 0x192 ;  /* 0x00000192ff087424 */ /* 0x002fe400078e00ff */
[----:B------:R-:W-:Y:S01]  /*8990*/  IMAD.MOV.U32 R13, RZ, RZ, RZ ;  /* 0x000000ffff0d7224 */ /* 0x000fe200078e00ff */
[----:B------:R-:W1:Y:S01]  /*89a0*/  LDCU.64 UR6, c[0x4][0x78] ;  /* 0x01000f00ff0677ac */ /* 0x000e620008000a00 */
[----:B--2---:R-:W2:Y:S01]  /*89b0*/  LDC.64 R2, c[0x4][R3] ;  /* 0x0100000003027b82 */ /* 0x004ea20000000a00 */
[----:B------:R-:W5:Y:S01]  /*89c0*/  LDCU.64 UR4, c[0x4][0x10] ;  /* 0x01000200ff0477ac */ /* 0x000f620008000a00 */
[----:B---3--:R-:W-:Y:S01]  /*89d0*/  MOV R5, UR9 ;  /* 0x0000000900057c02 */ /* 0x008fe20008000f00 */
[----:B------:R-:W-:Y:S01]  /*89e0*/  IMAD.U32 R4, RZ, RZ, UR8 ;  /* 0x00000008ff047e24 */ /* 0x000fe2000f8e00ff */
[----:B-1----:R-:W-:Y:S01]  /*89f0*/  MOV R7, UR7 ;  /* 0x0000000700077c02 */ /* 0x002fe20008000f00 */
[----:B------:R-:W-:Y:S01]  /*8a00*/  IMAD.U32 R6, RZ, RZ, UR6 ;  /* 0x00000006ff067e24 */ /* 0x000fe2000f8e00ff */
[----:B-----5:R-:W-:Y:S01]  /*8a10*/  MOV R11, UR5 ;  /* 0x00000005000b7c02 */ /* 0x020fe20008000f00 */
[----:B------:R-:W-:Y:S02]  /*8a20*/  IMAD.U32 R10, RZ, RZ, UR4 ;  /* 0x00000004ff0a7e24 */ /* 0x000fe4000f8e00ff */
[----:B------:R-:W-:Y:S07]  /*8a30*/  LEPC R20, `(.L_x_155) ;  /* 0x000000001014794e */ /* 0x000fee0000000000 */
[----:B--2-4-:R-:W-:Y:S05]  /*8a40*/  CALL.ABS.NOINC R2 ;  /* 0x0000000002007343 */ /* 0x014fea0003c00000 */
.L_x_155:
[----:B----4-:R-:W-:Y:S01]  /*8a50*/  SHF.L.U32 R3, R28, 0x10, RZ ;  /* 0x000000101c037819 */ /* 0x010fe200000006ff */
[----:B------:R-:W-:Y:S05]  /*8a60*/  WARPSYNC.ALL ;  /* 0x0000000000007948 */ /* 0x000fea0003800000 */
[----:B------:R-:W-:Y:S01]  /*8a70*/  R2UR UR4, R25 ;  /* 0x00000000190472ca */ /* 0x000fe200000e0000 */
[----:B------:R-:W-:Y:S01]  /*8a80*/  BSSY.RECONVERGENT B0, `(.L_x_156) ;  /* 0x000005b000007945 */ /* 0x000fe20003800200 */
[----:B------:R-:W-:Y:S02]  /*8a90*/  SHF.L.U32 R20, R30, 0x10, RZ ;  /* 0x000000101e147819 */ /* 0x000fe400000006ff */
[----:B------:R-:W-:Y:S02]  /*8aa0*/  ISETP.NE.AND P6, PT, R61, RZ, PT ;  /* 0x000000ff3d00720c */ /* 0x000fe40003fc5270 */
[----:B------:R-:W-:Y:S07]  /*8ab0*/  ISETP.NE.AND P0, PT, R60, RZ, PT ;  /* 0x000000ff3c00720c */ /* 0x000fee0003f05270 */
[----:B-12---:R-:W1:Y:S02]  /*8ac0*/  LDTM.x16 R4, tmem[UR4+0x20] ;  /* 0x00002004000479ee */ /* 0x006e640008240000 */
        /* <DEDUP_REMOVED lines=59> */
[----:B------:R-:W-:Y:S02]  /*8e80*/  LEA R3, R26, UR43, 0x3 ;  /* 0x0000002b1a037c11 */ /* 0x000fe4000f8e18ff */
        /* <DEDUP_REMOVED lines=8> */
[----:B------:R-:W-:Y:S01]  /*8f10*/  @P6 SHF.L.U32 R2, R59, 0x1f, RZ ;  /* 0x0000001f3b026819 */ /* 0x000fe200000006ff */
        /* <DEDUP_REMOVED lines=17> */
.L_x_157:
[----:B------:R-:W-:Y:S05]  /*9030*/  BSYNC.RECONVERGENT B0 ;  /* 0x0000000000007941 */ /* 0x000fea0003800200 */
.L_x_156:
        /* <DEDUP_REMOVED lines=19> */
.L_x_161:
[----:B------:R-:W-:Y:S05]  /*9170*/  BSYNC B0 ;  /* 0x0000000000007941 */ /* 0x000fea0003800000 */
.L_x_160:
[----:B------:R-:W-:Y:S11]  /*9180*/  ISETP.NE.AND P0, PT, R64, RZ, PT ;  /* 0x000000ff4000720c */ /* 0x000ff60003f05270 */
[----:B------:R-:W-:Y:S02]  /*9190*/  @!UPT UIADD3 URZ, UPT, UPT, URZ, URZ, URZ ;  /* 0x000000fffffff290 */ /* 0x000fe4000fffe0ff */
[----:B------:R3:W4:Y:S04]  /*91a0*/  @P0 LDS.128 R28, [R26+UR43+0x300] ;  /* 0x0003002b1a1c0984 */ /* 0x0007280008000c00 */
[----:B------:R3:W1:Y:S02]  /*91b0*/  @P0 LDS.128 R36, [R65+0x300] ;  /* 0x0003000041240984 */ /* 0x0006640000000c00 */
.L_x_159:
[----:B------:R-:W-:Y:S05]  /*91c0*/  BSYNC B1 ;  /* 0x0000000000017941 */ /* 0x000fea0003800000 */
.L_x_158:
[----:B--2---:R-:W-:Y:S05]  /*91d0*/  VIADD R0, R25, 0x30 ;  /* 0x0000003019007836 */ /* 0x004fea0000000000 */
[----:B------:R-:W-:Y:S04]  /*91e0*/  SHF.R.U32.HI R0, RZ, 0x15, R0 ;  /* 0x00000015ff007819 */ /* 0x000fe80000011600 */
[----:B------:R-:W-:Y:S11]  /*91f0*/  LOP3.LUT P0, RZ, R0, 0x3, R47, 0x48, !PT ;  /* 0x0000000300ff7812 */ /* 0x000ff6000780482f */
[----:B------:R-:W-:Y:S02]  /*9200*/  @!UPT UIADD3 URZ, UPT, UPT, URZ, URZ, URZ ;  /* 0x000000fffffff290 */ /* 0x000fe4000fffe0ff */
[----:B------:R-:W-:Y:S05]  /*9210*/  @!P0 BRA `(.L_x_163) ;  /* 0x0000000000408947 */ /* 0x000fea0003800000 */
[----:B------:R-:W2:Y:S01]  /*9220*/  LDCU.64 UR8, c[0x4][0x70] ;  /* 0x01000e00ff0877ac */ /* 0x000ea20008000a00 */
[----:B------:R-:W-:Y:S01]  /*9230*/  MOV R3, 0x0 ;  /* 0x0000000000037802 */ /* 0x000fe20000000f00 */
        /* <DEDUP_REMOVED lines=14> */
.L_x_163:
[----:B------:R-:W-:Y:S01]  /*9320*/  ISETP.NE.AND P0, PT, R60, RZ, PT ;  /* 0x000000ff3c00720c */ /* 0x000fe20003f05270 */
[----:B------:R-:W-:Y:S05]  /*9330*/  WARPSYNC.ALL ;  /* 0x0000000000007948 */ /* 0x000fea0003800000 */
[----:B------:R-:W-:Y:S01]  /*9340*/  R2UR UR4, R25 ;  /* 0x00000000190472ca */ /* 0x000fe200000e0000 */
[----:B------:R-:W-:Y:S01]  /*9350*/  BSSY.RECONVERGENT B0, `(.L_x_164) ;  /* 0x0000057000007945 */ /* 0x000fe20003800200 */
[C---:B----4-:R-:W-:Y:S02]  /*9360*/  SHF.L.U32 R20, R28.reuse, 0x10, RZ ;  /* 0x000000101c147819 */ /* 0x050fe400000006ff */
[----:B------:R-:W-:Y:S02]  /*9370*/  LOP3.LUT R21, R28, 0xffff0000, RZ, 0xc0, !PT ;  /* 0xffff00001c157812 */ /* 0x000fe400078ec0ff */
[C---:B------:R-:W-:Y:S02]  /*9380*/  SHF.L.U32 R25, R29.reuse, 0x10, RZ ;  /* 0x000000101d197819 */ /* 0x040fe400000006ff */
[----:B---3--:R-:W-:Y:S02]  /*9390*/  LOP3.LUT R26, R29, 0xffff0000, RZ, 0xc0, !PT ;  /* 0xffff00001d1a7812 */ /* 0x008fe400078ec0ff */
[C---:B------:R-:W-:Y:S02]  /*93a0*/  SHF.L.U32 R28, R30.reuse, 0x10, RZ ;  /* 0x000000101e1c7819 */ /* 0x040fe400000006ff */
[----:B------:R-:W-:Y:S01]  /*93b0*/  LOP3.LUT R29, R30, 0xffff0000, RZ, 0xc0, !PT ;  /* 0xffff00001e1d7812 */ /* 0x000fe200078ec0ff */
[----:B-1----:R-:W1:Y:S01]  /*93c0*/  LDTM.x16 R4, tmem[UR4+0x30] ;  /* 0x00003004000479ee */ /* 0x002e620008240000 */
[C---:B------:R-:W-:Y:S01]  /*93d0*/  SHF.L.U32 R30, R31.reuse, 0x10, RZ ;  /* 0x000000101f1e7819 */ /* 0x040fe200000006ff */
[----:B------:R-:W-:Y:S01]  /*93e0*/  NOP ;  /* 0x0000000000007918 */ /* 0x000fe20000000000 */
[----:B------:R-:W-:Y:S02]  /*93f0*/  LOP3.LUT R31, R31, 0xffff0000, RZ, 0xc0, !PT ;  /* 0xffff00001f1f7812 */ /* 0x000fe400078ec0ff */
[C---:B------:R-:W-:Y:S02]  /*9400*/  SHF.L.U32 R32, R36.reuse, 0x10, RZ ;  /* 0x0000001024207819 */ /* 0x040fe400000006ff */
[----:B------:R-:W-:Y:S02]  /*9410*/  LOP3.LUT R33, R36, 0xffff0000, RZ, 0xc0, !PT ;  /* 0xffff000024217812 */ /* 0x000fe400078ec0ff */
[----:B------:R-:W-:Y:S02]  /*9420*/  IADD3 R53, PT, PT, R53, 0x230, RZ ;  /* 0x0000023035357810 */ /* 0x000fe40007ffe0ff */
[----:B------:R-:W-:Y:S02]  /*9430*/  SHF.L.U32 R34, R37, 0x10, RZ ;  /* 0x0000001025227819 */ /* 0x000fe400000006ff */
[----:B------:R-:W-:Y:S02]  /*9440*/  LOP3.LUT R53, R53, 0xfefffff8, RZ, 0xc0, !PT ;  /* 0xfefffff835357812 */ /* 0x000fe400078ec0ff */
[----:B------:R-:W-:Y:S02]  /*9450*/  LOP3.LUT R35, R37, 0xffff0000, RZ, 0xc0, !PT ;  /* 0xffff000025237812 */ /* 0x000fe400078ec0ff */
[----:B-1----:R1:W-:Y:S01]  /*9460*/  SYNCS.ARRIVE.TRANS64.RED.A1T0 RZ, [R53+URZ], RZ ;  /* 0x000000ff35ff79a7 */ /* 0x0023e200081004ff */
[C---:B------:R-:W-:Y:S02]  /*9470*/  SHF.L.U32 R36, R38.reuse, 0x10, RZ ;  /* 0x0000001026247819 */ /* 0x040fe400000006ff */
[----:B------:R-:W-:Y:S02]  /*9480*/  LOP3.LUT R37, R38, 0xffff0000, RZ, 0xc0, !PT ;  /* 0xffff000026257812 */ /* 0x000fe400078ec0ff */
[----:B------:R-:W-:Y:S01]  /*9490*/  SHF.L.U32 R38, R39, 0x10, RZ ;  /* 0x0000001027267819 */ /* 0x000fe200000006ff */
[C---:B------:R-:W-:Y:S01]  /*94a0*/  FMUL R4, R24.reuse, R4 ;  /* 0x0000000418047220 */ /* 0x040fe20000400000 */
[C---:B------:R-:W-:Y:S01]  /*94b0*/  FMUL R5, R24.reuse, R5 ;  /* 0x0000000518057220 */ /* 0x040fe20000400000 */
[C---:B------:R-:W-:Y:S01]  /*94c0*/  FMUL R6, R24.reuse, R6 ;  /* 0x0000000618067220 */ /* 0x040fe20000400000 */
[C---:B------:R-:W-:Y:S01]  /*94d0*/  FMUL R7, R24.reuse, R7 ;  /* 0x0000000718077220 */ /* 0x040fe20000400000 */
[C---:B------:R-:W-:Y:S01]  /*94e0*/  FFMA R4, R27.reuse, R20, R4 ;  /* 0x000000141b047223 */ /* 0x040fe20000000004 */
        /* <DEDUP_REMOVED lines=15> */
[C---:B------:R-:W-:Y:S01]  /*95e0*/  FMUL R12, R24.reuse, R16 ;  /* 0x00000010180c7220 */ /* 0x040fe20000400000 */
[C---:B------:R-:W-:Y:S01]  /*95f0*/  FFMA R0, R27.reuse, R32, R0 ;  /* 0x000000201b007223 */ /* 0x040fe20000000000 */
[C---:B------:R-:W-:Y:S01]  /*9600*/  FMUL R13, R24.reuse, R17 ;  /* 0x00000011180d7220 */ /* 0x040fe20000400000 */
[----:B------:R-:W-:Y:S01]  /*9610*/  FFMA R2, R27, R33, R2 ;  /* 0x000000211b027223 */ /* 0x000fe20000000002 */
[----:B------:R-:W-:Y:S01]  /*9620*/  F2FP.BF16.F32.PACK_AB R4, R5, R4 ;  /* 0x000000040504723e */ /* 0x000fe200000010ff */
[C---:B------:R-:W-:Y:S01]  /*9630*/  FMUL R14, R24.reuse, R18 ;  /* 0x00000012180e7220 */ /* 0x040fe20000400000 */
[----:B------:R-:W-:Y:S01]  /*9640*/  FFMA R3, R27, R34, R3 ;  /* 0x000000221b037223 */ /* 0x000fe20000000003 */
[----:B------:R-:W-:Y:S01]  /*9650*/  LOP3.LUT R39, R39, 0xffff0000, RZ, 0xc0, !PT ;  /* 0xffff000027277812 */ /* 0x000fe200078ec0ff */
[----:B------:R-:W-:Y:S01]  /*9660*/  FFMA R15, R27, R35, R15 ;  /* 0x000000231b0f7223 */ /* 0x000fe2000000000f */
[----:B------:R-:W-:Y:S01]  /*9670*/  F2FP.BF16.F32.PACK_AB R5, R7, R6 ;  /* 0x000000060705723e */ /* 0x000fe200000010ff */
[----:B------:R-:W-:Y:S01]  /*9680*/  FMUL R19, R24, R19 ;  /* 0x0000001318137220 */ /* 0x000fe20000400000 */
[----:B------:R-:W-:Y:S01]  /*9690*/  F2FP.BF16.F32.PACK_AB R6, R9, R8 ;  /* 0x000000080906723e */ /* 0x000fe200000010ff */
        /* <DEDUP_REMOVED lines=34> */
.L_x_165:
[----:B------:R-:W-:Y:S05]  /*98c0*/  BSYNC.RECONVERGENT B0 ;  /* 0x0000000000007941 */ /* 0x000fea0003800200 */
.L_x_164:
[----:B------:R-:W-:Y:S01]  /*98d0*/  BAR.SYNC.DEFER_BLOCKING 0x1, 0x80 ;  /* 0x0042000000007b1d */ /* 0x000fe20000010000 */
[----:B------:R-:W-:Y:S01]  /*98e0*/  UISETP.NE.AND UP0, UPT, UR52, -0x4, UPT ;  /* 0xfffffffc3400788c */ /* 0x000fe2000bf05270 */
[----:B------:R-:W-:Y:S08]  /*98f0*/  IADD3 R22, PT, PT, R22, 0x1, RZ ;  /* 0x0000000116167810 */ /* 0x000ff00007ffe0ff */
[----:B------:R-:W-:Y:S05]  /*9900*/  BRA.U !UP0, `(.L_x_166) ;  /* 0x0000000108287547 */ /* 0x000fea000b800000 */
[----:B------:R-:W-:Y:S01]  /*9910*/  ISETP.NE.AND P0, PT, R61, RZ, PT ;  /* 0x000000ff3d00720c */ /* 0x000fe20003f05270 */
[----:B------:R-:W-:Y:S01]  /*9920*/  IMAD.U32 R2, RZ, RZ, UR46 ;  /* 0x0000002eff027e24 */ /* 0x000fe2000f8e00ff */
[----:B------:R-:W-:Y:S01]  /*9930*/  UIADD3 UR4, UPT, UPT, UR46, 0x1, URZ ;  /* 0x000000012e047890 */ /* 0x000fe2000fffe0ff */
[----:B------:R-:W-:Y:S03]  /*9940*/  IMAD.U32 R0, RZ, RZ, UR47 ;  /* 0x0000002fff007e24 */ /* 0x000fe6000f8e00ff */
[----:B------:R-:W-:Y:S04]  /*9950*/  UISETP.NE.AND UP0, UPT, UR4, 0x4, UPT ;  /* 0x000000040400788c */ /* 0x000fe8000bf05270 */
[----:B------:R-:W-:Y:S03]  /*9960*/  USEL UR46, UR4, URZ, UP0 ;  /* 0x000000ff042e7287 */ /* 0x000fe60008000000 */
[----:B------:R-:W-:Y:S05]  /*9970*/  @P0 LEA R2, R2, UR43, 0x3 ;  /* 0x0000002b02020c11 */ /* 0x000fea000f8e18ff */
[----:B------:R-:W-:Y:S05]  /*9980*/  @P0 VIADD R2, R2, 0x1c0 ;  /* 0x000001c002020836 */ /* 0x000fea0000000000 */
[----:B------:R-:W-:Y:S04]  /*9990*/  @P0 PRMT R0, R0, 0x654, R2 ;  /* 0x0000065400000816 */ /* 0x000fe80000000002 */
[----:B------:R2:W-:Y:S03]  /*99a0*/  @P0 SYNCS.ARRIVE.TRANS64.RED.A1T0 RZ, [R0+URZ], RZ ;  /* 0x000000ff00ff09a7 */ /* 0x0005e600081004ff */
.L_x_166:
[----:B------:R-:W-:Y:S01]  /*99b0*/  R2UR UR4, R50 ;  /* 0x00000000320472ca */ /* 0x000fe200000e0000 */
[----:B------:R-:W-:Y:S01]  /*99c0*/  UISETP.NE.AND UP0, UPT, UR62, URZ, UPT ;  /* 0x000000ff3e00728c */ /* 0x000fe2000bf05270 */
[----:B------:R-:W-:Y:S01]  /*99d0*/  ISETP.NE.AND P0, PT, R55, 0x2, PT ;  /* 0x000000023700780c */ /* 0x000fe20003f05270 */
[----:B------:R-:W-:Y:S01]  /*99e0*/  UIADD3 UR24, UPT, UPT, UR37, UR63, URZ ;  /* 0x0000003f25187290 */ /* 0x000fe2000fffe0ff */
[----:B------:R-:W-:Y:S01]  /*99f0*/  ISETP.NE.AND P1, PT, R22, 0x4, PT ;  /* 0x000000041600780c */ /* 0x000fe20003f25270 */
[----:B------:R-:W-:Y:S01]  /*9a00*/  UIADD3 UR52, UPT, UPT, UR52, 0x4, URZ ;  /* 0x0000000434347890 */ /* 0x000fe2000fffe0ff */
[----:B------:R-:W-:Y:S01]  /*9a10*/  SEL R2, RZ, 0x1, P0 ;  /* 0x00000001ff027807 */ /* 0x000fe20000000000 */
[----:B------:R-:W-:Y:S01]  /*9a20*/  UMOV UR36, UR61 ;  /* 0x0000003d00247c82 */ /* 0x000fe20008000000 */
[----:B--2---:R-:W-:Y:S02]  /*9a30*/  SEL R0, RZ, 0x1, P1 ;  /* 0x00000001ff007807 */ /* 0x004fe40000800000 */
[----:B------:R-:W-:Y:S02]  /*9a40*/  LOP3.LUT R57, R57, R2, RZ, 0x3c, !PT ;  /* 0x0000000239397212 */ /* 0x000fe400078e3cff */
[----:B------:R-:W-:Y:S01]  /*9a50*/  LOP3.LUT R58, R58, R0, RZ, 0x3c, !PT ;  /* 0x000000003a3a7212 */ /* 0x000fe200078e3cff */
[----:B------:R-:W-:Y:S01]  /*9a60*/  UIADD3 UR20, UPT, UPT, UR38, UR4, URZ ;  /* 0x0000000426147290 */ /* 0x000fe2000fffe0ff */
[----:B------:R-:W-:Y:S02]  /*9a70*/  SEL R55, R55, RZ, P0 ;  /* 0x000000ff37377207 */ /* 0x000fe40000000000 */
[----:B------:R-:W-:Y:S01]  /*9a80*/  SEL R22, R22, RZ, P1 ;  /* 0x000000ff16167207 */ /* 0x000fe20000800000 */
[----:B------:R-:W-:Y:S08]  /*9a90*/  BRA.U UP0, `(.L_x_167) ;  /* 0xffffffcd005c7547 */ /* 0x000ff0000b83ffff */
[----:B------:R-:W-:-:S13]  /*9aa0*/  R2UR UR4, R51 ;  /* 0x00000000330472ca */ /* 0x000fda00000e0000 */
[----:B------:R-:W-:-:S09]  /*9ab0*/  UISETP.NE.AND UP0, UPT, UR4, URZ, UPT ;  /* 0x000000ff0400728c */ /* 0x000fd2000bf05270 */
[----:B------:R-:W-:Y:S05]  /*9ac0*/  BRA.U !UP0, `(.L_x_168) ;  /* 0x0000000108487547 */ /* 0x000fea000b800000 */
[----:B------:R-:W2:Y:S02]  /*9ad0*/  LDCU.64 UR4, c[0x0][0x890] ;  /* 0x00011200ff0477ac */ /* 0x000ea40008000a00 */
[----:B--2---:R-:W-:-:S04]  /*9ae0*/  UISETP.NE.U32.AND UP0, UPT, UR4, URZ, UPT ;  /* 0x000000ff0400728c */ /* 0x004fc8000bf05070 */
[----:B------:R-:W-:-:S09]  /*9af0*/  UISETP.NE.AND.EX UP0, UPT, UR5, URZ, UPT, UP0 ;  /* 0x000000ff0500728c */ /* 0x000fd2000bf05300 */
[----:B------:R-:W-:Y:S05]  /*9b00*/  BRA.U UP0, `(.L_x_169) ;  /* 0x00000001000c7547 */ /* 0x000fea000b800000 */
[----:B------:R-:W-:-:S13]  /*9b10*/  FSETP.NEU.AND P0, PT, R27, RZ, PT ;  /* 0x000000ff1b00720b */ /* 0x000fda0003f0d000 */
[----:B------:R-:W-:Y:S05]  /*9b20*/  @!P0 EXIT ;  /* 0x000000000000894d */ /* 0x000fea0003800000 */
[----:B------:R-:W-:Y:S05]  /*9b30*/  BRA `(.L_x_168) ;  /* 0x00000000002c7947 */ /* 0x000fea0003800000 */
.L_x_169:
[----:B------:R-:W-:Y:S01]  /*9b40*/  ISETP.NE.AND P0, PT, R54, RZ, PT ;  /* 0x000000ff3600720c */ /* 0x000fe20003f05270 */
[----:B------:R-:W-:-:S12]  /*9b50*/  BSSY.RECONVERGENT B0, `(.L_x_168) ;  /* 0x0000009000007945 */ /* 0x000fd80003800200 */
[----:B------:R-:W-:Y:S05]  /*9b60*/  @P0 BRA `(.L_x_170) ;  /* 0x0000000000140947 */ /* 0x000fea0003800000 */
[----:B------:R-:W2:Y:S02]  /*9b70*/  LDCU.64 UR4, c[0x0][0x888] ;  /* 0x00011100ff0477ac */ /* 0x000ea40008000a00 */
[----:B--2---:R-:W-:-:S04]  /*9b80*/  ISETP.NE.U32.AND P0, PT, RZ, UR4, PT ;  /* 0x00000004ff007c0c */ /* 0x004fc8000bf05070 */
[----:B------:R-:W-:-:S13]  /*9b90*/  ISETP.NE.AND.EX P0, PT, RZ, UR5, PT, P0 ;  /* 0x00000005ff007c0c */ /* 0x000fda000bf05300 */
[----:B------:R-:W-:Y:S05]  /*9ba0*/  @!P0 EXIT ;  /* 0x000000000000894d */ /* 0x000fea0003800000 */
[----:B------:R-:W-:Y:S05]  /*9bb0*/  BRA `(.L_x_171) ;  /* 0x0000000000087947 */ /* 0x000fea0003800000 */
.L_x_170:
[----:B------:R-:W-:-:S13]  /*9bc0*/  FSETP.NEU.AND P0, PT, R27, RZ, PT ;  /* 0x000000ff1b00720b */ /* 0x000fda0003f0d000 */
[----:B------:R-:W-:Y:S05]  /*9bd0*/  @!P0 EXIT ;  /* 0x000000000000894d */ /* 0x000fea0003800000 */
.L_x_171:
[----:B------:R-:W-:Y:S05]  /*9be0*/  BSYNC.RECONVERGENT B0 ;  /* 0x0000000000007941 */ /* 0x000fea0003800200 */
.L_x_168:
[----:B------:R-:W-:Y:S01]  /*9bf0*/  ULEA UR4, UR46, UR43, 0x3 ;  /* 0x0000002b2e047291 */ /* 0x000fe2000f8e18ff */
[----:B------:R-:W-:-:S04]  /*9c00*/  DEPBAR.LE SB0, 0x0 ;  /* 0x000080000000791a */ /* 0x000fc80000000000 */
[----:B------:R-:W-:-:S04]  /*9c10*/  UIADD3 UR4, UPT, UPT, UR4, 0x1c0, URZ ;  /* 0x000001c004047890 */ /* 0x000fc8000fffe0ff */
[----:B------:R-:W-:-:S09]  /*9c20*/  UPRMT UR4, UR47, 0x654, UR4 ;  /* 0x000006542f047896 */ /* 0x000fd20008000004 */
[----:B------:R-:W-:Y:S01]  /*9c30*/  SYNCS.ARRIVE.TRANS64.RED.A1T0 RZ, [UR4], RZ ;  /* 0x000000ffffff79a7 */ /* 0x000fe20008100404 */
[----:B------:R-:W-:Y:S05]  /*9c40*/  EXIT ;  /* 0x000000000000794d */ /* 0x000fea0003800000 */
.L_x_25:
[----:B--2---:R2:W3:Y:S02]  /*9c50*/  SYNCS.PHASECHK.TRANS64.TRYWAIT P0, [R0+URZ+0x260], R2 ;  /* 0x00026002000075a7 */ /* 0x0044e400080011ff */
[----:B---3--:R-:W-:Y:S05]  /*9c60*/  @!P0 NANOSLEEP.SYNCS 0x989680 ;  /* 0x009896800000895d */ /* 0x008fea0003900000 */
[----:B------:R-:W3:Y:S02]  /*9c70*/  @!P0 SYNCS.PHASECHK.TRANS64 P0, [R0+URZ+0x260], R2 ;  /* 0x00026002000085a7 */ /* 0x000ee400080010ff */
[----:B---3--:R-:W-:Y:S05]  /*9c80*/  @!P0 BRA `(.L_x_25) ;  /* 0xfffffffc00f08947 */ /* 0x008fea000383ffff */
[----:B------:R-:W-:Y:S05]  /*9c90*/  BRA `(.L_x_172) ;  /* 0xffffff80001c7947 */ /* 0x000fea000383ffff */
.L_x_28:
[----:B-1----:R-:W-:-:S07]  /*9ca0*/  MOV R0, UR33 ;  /* 0x0000002100007c02 */ /* 0x002fce0008000f00 */
.L_x_173:
[----:B-1----:R1:W2:Y:S02]  /*9cb0*/  SYNCS.PHASECHK.TRANS64.TRYWAIT P0, [R0+URZ+0xd0], R3 ;  /* 0x0000d003000075a7 */ /* 0x0022a400080011ff */
[----:B--2---:R-:W-:Y:S05]  /*9cc0*/  @!P0 NANOSLEEP.SYNCS 0x989680 ;  /* 0x009896800000895d */ /* 0x004fea0003900000 */
[----:B------:R-:W2:Y:S02]  /*9cd0*/  @!P0 SYNCS.PHASECHK.TRANS64 P0, [R0+URZ+0xd0], R3 ;  /* 0x0000d003000085a7 */ /* 0x000ea400080010ff */
[----:B--2---:R-:W-:Y:S05]  /*9ce0*/  @!P0 BRA `(.L_x_173) ;  /* 0xfffffffc00f08947 */ /* 0x004fea000383ffff */
[----:B------:R-:W-:Y:S05]  /*9cf0*/  BRA `(.L_x_27) ;  /* 0xffffff8000747947 */ /* 0x000fea000383ffff */
.L_x_35:
[----:B-1----:R-:W-:-:S07]  /*9d00*/  MOV R0, UR17 ;  /* 0x0000001100007c02 */ /* 0x002fce0008000f00 */
.L_x_174:
[----:B-1----:R1:W2:Y:S02]  /*9d10*/  SYNCS.PHASECHK.TRANS64.TRYWAIT P0, [R0+URZ+0xd0], R3 ;  /* 0x0000d003000075a7 */ /* 0x0022a400080011ff */
[----:B--2---:R-:W-:Y:S05]  /*9d20*/  @!P0 NANOSLEEP.SYNCS 0x989680 ;  /* 0x009896800000895d */ /* 0x004fea0003900000 */
[----:B------:R-:W2:Y:S02]  /*9d30*/  @!P0 SYNCS.PHASECHK.TRANS64 P0, [R0+URZ+0xd0], R3 ;  /* 0x0000d003000085a7 */ /* 0x000ea400080010ff */
[----:B--2---:R-:W-:Y:S05]  /*9d40*/  @!P0 BRA `(.L_x_174) ;  /* 0xfffffffc00f08947 */ /* 0x004fea000383ffff */
[----:B------:R-:W-:Y:S05]  /*9d50*/  BRA `(.L_x_34) ;  /* 0xffffff8400347947 */ /* 0x000fea000383ffff */
.L_x_40:
[----:B-1----:R1:W2:Y:S02]  /*9d60*/  SYNCS.PHASECHK.TRANS64.TRYWAIT P0, [R3+URZ+0x1f0], R0 ;  /* 0x0001f000030075a7 */ /* 0x0022a400080011ff */
[----:B--2---:R-:W-:Y:S05]  /*9d70*/  @!P0 NANOSLEEP.SYNCS 0x989680 ;  /* 0x009896800000895d */ /* 0x004fea0003900000 */
[----:B------:R-:W2:Y:S02]  /*9d80*/  @!P0 SYNCS.PHASECHK.TRANS64 P0, [R3+URZ+0x1f0], R0 ;  /* 0x0001f000030085a7 */ /* 0x000ea400080010ff */
[----:B--2---:R-:W-:Y:S05]  /*9d90*/  @!P0 BRA `(.L_x_40) ;  /* 0xfffffffc00f08947 */ /* 0x004fea000383ffff */
[----:B------:R-:W-:Y:S05]  /*9da0*/  BRA `(.L_x_175) ;  /* 0xffffff8400dc7947 */ /* 0x000fea000383ffff */
.L_x_44:
[----:B------:R-:W-:-:S07]  /*9db0*/  MOV R0, UR4 ;  /* 0x0000000400007c02 */ /* 0x000fce0008000f00 */
.L_x_176:
[----:B-1----:R1:W2:Y:S02]  /*9dc0*/  SYNCS.PHASECHK.TRANS64.TRYWAIT P0, [R0+URZ], R2 ;  /* 0x00000002000075a7 */ /* 0x0022a400080011ff */
[----:B--2---:R-:W-:Y:S05]  /*9dd0*/  @!P0 NANOSLEEP.SYNCS 0x989680 ;  /* 0x009896800000895d */ /* 0x004fea0003900000 */
[----:B------:R-:W2:Y:S02]  /*9de0*/  @!P0 SYNCS.PHASECHK.TRANS64 P0, [R0+URZ], R2 ;  /* 0x00000002000085a7 */ /* 0x000ea400080010ff */
[----:B--2---:R-:W-:Y:S05]  /*9df0*/  @!P0 BRA `(.L_x_176) ;  /* 0xfffffffc00f08947 */ /* 0x004fea000383ffff */
[----:B------:R-:W-:Y:S05]  /*9e00*/  BRA `(.L_x_177) ;  /* 0xffffff8c00847947 */ /* 0x000fea000383ffff */
.L_x_45:
[----:B------:R-:W-:-:S07]  /*9e10*/  MOV R0, UR5 ;  /* 0x0000000500007c02 */ /* 0x000fce0008000f00 */
.L_x_178:
[----:B-1----:R1:W2:Y:S02]  /*9e20*/  SYNCS.PHASECHK.TRANS64.TRYWAIT P0, [R0+URZ], R3 ;  /* 0x00000003000075a7 */ /* 0x0022a400080011ff */
[----:B--2---:R-:W-:Y:S05]  /*9e30*/  @!P0 NANOSLEEP.SYNCS 0x989680 ;  /* 0x009896800000895d */ /* 0x004fea0003900000 */
[----:B------:R-:W2:Y:S02]  /*9e40*/  @!P0 SYNCS.PHASECHK.TRANS64 P0, [R0+URZ], R3 ;  /* 0x00000003000085a7 */ /* 0x000ea400080010ff */
[----:B--2---:R-:W-:Y:S05]  /*9e50*/  @!P0 BRA `(.L_x_178) ;  /* 0xfffffffc00f08947 */ /* 0x004fea000383ffff */
[----:B------:R-:W-:Y:S05]  /*9e60*/  BRA `(.L_x_179) ;  /* 0xffffff8c00907947 */ /* 0x000fea000383ffff */
.L_x_46:
[----:B------:R-:W-:-:S07]  /*9e70*/  MOV R0, UR5 ;  /* 0x0000000500007c02 */ /* 0x000fce0008000f00 */
.L_x_180:
[----:B-1----:R1:W2:Y:S02]  /*9e80*/  SYNCS.PHASECHK.TRANS64.TRYWAIT P0, [R0+URZ], R3 ;  /* 0x00000003000075a7 */ /* 0x0022a400080011ff */
[----:B--2---:R-:W-:Y:S05]  /*9e90*/  @!P0 NANOSLEEP.SYNCS 0x989680 ;  /* 0x009896800000895d */ /* 0x004fea0003900000 */
[----:B------:R-:W2:Y:S02]  /*9ea0*/  @!P0 SYNCS.PHASECHK.TRANS64 P0, [R0+URZ], R3 ;  /* 0x00000003000085a7 */ /* 0x000ea400080010ff */
[----:B--2---:R-:W-:Y:S05]  /*9eb0*/  @!P0 BRA `(.L_x_180) ;  /* 0xfffffffc00f08947 */ /* 0x004fea000383ffff */
[----:B------:R-:W-:Y:S05]  /*9ec0*/  BRA `(.L_x_181) ;  /* 0xffffff8c009c7947 */ /* 0x000fea000383ffff */
.L_x_47:
[----:B------:R-:W-:-:S07]  /*9ed0*/  MOV R0, UR5 ;  /* 0x0000000500007c02 */ /* 0x000fce0008000f00 */
.L_x_182:
[----:B-1----:R1:W2:Y:S02]  /*9ee0*/  SYNCS.PHASECHK.TRANS64.TRYWAIT P0, [R0+URZ], R3 ;  /* 0x00000003000075a7 */ /* 0x0022a400080011ff */
[----:B--2---:R-:W-:Y:S05]  /*9ef0*/  @!P0 NANOSLEEP.SYNCS 0x989680 ;  /* 0x009896800000895d */ /* 0x004fea0003900000 */
[----:B------:R-:W2:Y:S02]  /*9f00*/  @!P0 SYNCS.PHASECHK.TRANS64 P0, [R0+URZ], R3 ;  /* 0x00000003000085a7 */ /* 0x000ea400080010ff */
[----:B--2---:R-:W-:Y:S05]  /*9f10*/  @!P0 BRA `(.L_x_182) ;  /* 0xfffffffc00f08947 */ /* 0x004fea000383ffff */
[----:B------:R-:W-:Y:S05]  /*9f20*/  BRA `(.L_x_183) ;  /* 0xffffff8c00a87947 */ /* 0x000fea000383ffff */
.L_x_48:
[----:B------:R-:W-:-:S07]  /*9f30*/  MOV R0, UR5 ;  /* 0x0000000500007c02 */ /* 0x000fce0008000f00 */
.L_x_184:
[----:B-1----:R1:W2:Y:S02]  /*9f40*/  SYNCS.PHASECHK.TRANS64.TRYWAIT P0, [R0+URZ], R3 ;  /* 0x00000003000075a7 */ /* 0x0022a400080011ff */
[----:B--2---:R-:W-:Y:S05]  /*9f50*/  @!P0 NANOSLEEP.SYNCS 0x989680 ;  /* 0x009896800000895d */ /* 0x004fea0003900000 */
[----:B------:R-:W2:Y:S02]  /*9f60*/  @!P0 SYNCS.PHASECHK.TRANS64 P0, [R0+URZ], R3 ;  /* 0x00000003000085a7 */ /* 0x000ea400080010ff */
[----:B--2---:R-:W-:Y:S05]  /*9f70*/  @!P0 BRA `(.L_x_184) ;  /* 0xfffffffc00f08947 */ /* 0x004fea000383ffff */
[----:B------:R-:W-:Y:S05]  /*9f80*/  BRA `(.L_x_185) ;  /* 0xffffff8c00b47947 */ /* 0x000fea000383ffff */
.L_x_49:
[----:B------:R-:W-:-:S07]  /*9f90*/  MOV R0, UR5 ;  /* 0x0000000500007c02 */ /* 0x000fce0008000f00 */
.L_x_186:
[----:B-1----:R1:W2:Y:S02]  /*9fa0*/  SYNCS.PHASECHK.TRANS64.TRYWAIT P0, [R0+URZ], R3 ;  /* 0x00000003000075a7 */ /* 0x0022a400080011ff */
[----:B--2---:R-:W-:Y:S05]  /*9fb0*/  @!P0 NANOSLEEP.SYNCS 0x989680 ;  /* 0x009896800000895d */ /* 0x004fea0003900000 */
[----:B------:R-:W2:Y:S02]  /*9fc0*/  @!P0 SYNCS.PHASECHK.TRANS64 P0, [R0+URZ], R3 ;  /* 0x00000003000085a7 */ /* 0x000ea400080010ff */
[----:B--2---:R-:W-:Y:S05]  /*9fd0*/  @!P0 BRA `(.L_x_186) ;  /* 0xfffffffc00f08947 */ /* 0x004fea000383ffff */
[----:B------:R-:W-:Y:S05]  /*9fe0*/  BRA `(.L_x_187) ;  /* 0xffffff8c00c07947 */ /* 0x000fea000383ffff */
.L_x_50:
[----:B------:R-:W-:-:S07]  /*9ff0*/  MOV R0, UR5 ;  /* 0x0000000500007c02 */ /* 0x000fce0008000f00 */
.L_x_188:
[----:B-1----:R1:W2:Y:S02]  /*a000*/  SYNCS.PHASECHK.TRANS64.TRYWAIT P0, [R0+URZ], R3 ;  /* 0x00000003000075a7 */ /* 0x0022a400080011ff */
[----:B--2---:R-:W-:Y:S05]  /*a010*/  @!P0 NANOSLEEP.SYNCS 0x989680 ;  /* 0x009896800000895d */ /* 0x004fea0003900000 */
[----:B------:R-:W2:Y:S02]  /*a020*/  @!P0 SYNCS.PHASECHK.TRANS64 P0, [R0+URZ], R3 ;  /* 0x00000003000085a7 */ /* 0x000ea400080010ff */
[----:B--2---:R-:W-:Y:S05]  /*a030*/  @!P0 BRA `(.L_x_188) ;  /* 0xfffffffc00f08947 */ /* 0x004fea000383ffff */
[----:B------:R-:W-:Y:S05]  /*a040*/  BRA `(.L_x_189) ;  /* 0xffffff8c00cc7947 */ /* 0x000fea000383ffff */
.L_x_51:
[----:B------:R-:W-:-:S07]  /*a050*/  MOV R0, UR5 ;  /* 0x0000000500007c02 */ /* 0x000fce0008000f00 */
.L_x_190:
[----:B-1----:R1:W2:Y:S02]  /*a060*/  SYNCS.PHASECHK.TRANS64.TRYWAIT P0, [R0+URZ], R3 ;  /* 0x00000003000075a7 */ /* 0x0022a400080011ff */
[----:B--2---:R-:W-:Y:S05]  /*a070*/  @!P0 NANOSLEEP.SYNCS 0x989680 ;  /* 0x009896800000895d */ /* 0x004fea0003900000 */
[----:B------:R-:W2:Y:S02]  /*a080*/  @!P0 SYNCS.PHASECHK.TRANS64 P0, [R0+URZ], R3 ;  /* 0x00000003000085a7 */ /* 0x000ea400080010ff */
[----:B--2---:R-:W-:Y:S05]  /*a090*/  @!P0 BRA `(.L_x_190) ;  /* 0xfffffffc00f08947 */ /* 0x004fea000383ffff */
[----:B------:R-:W-:Y:S05]  /*a0a0*/  BRA `(.L_x_191) ;  /* 0xffffff8c00d87947 */ /* 0x000fea000383ffff */
.L_x_52:
[----:B------:R-:W-:-:S07]  /*a0b0*/  MOV R0, UR5 ;  /* 0x0000000500007c02 */ /* 0x000fce0008000f00 */
.L_x_192:
[----:B-1----:R1:W2:Y:S02]  /*a0c0*/  SYNCS.PHASECHK.TRANS64.TRYWAIT P0, [R0+URZ], R3 ;  /* 0x00000003000075a7 */ /* 0x0022a400080011ff */
[----:B--2---:R-:W-:Y:S05]  /*a0d0*/  @!P0 NANOSLEEP.SYNCS 0x989680 ;  /* 0x009896800000895d */ /* 0x004fea0003900000 */
[----:B------:R-:W2:Y:S02]  /*a0e0*/  @!P0 SYNCS.PHASECHK.TRANS64 P0, [R0+URZ], R3 ;  /* 0x00000003000085a7 */ /* 0x000ea400080010ff */
[----:B--2---:R-:W-:Y:S05]  /*a0f0*/  @!P0 BRA `(.L_x_192) ;  /* 0xfffffffc00f08947 */ /* 0x004fea000383ffff */
[----:B------:R-:W-:Y:S05]  /*a100*/  BRA `(.L_x_193) ;  /* 0xffffff8c00e47947 */ /* 0x000fea000383ffff */
.L_x_53:
[----:B------:R-:W-:-:S07]  /*a110*/  MOV R0, UR5 ;  /* 0x0000000500007c02 */ /* 0x000fce0008000f00 */
.L_x_194:
[----:B-1----:R1:W2:Y:S02]  /*a120*/  SYNCS.PHASECHK.TRANS64.TRYWAIT P0, [R0+URZ], R3 ;  /* 0x00000003000075a7 */ /* 0x0022a400080011ff */
[----:B--2---:R-:W-:Y:S05]  /*a130*/  @!P0 NANOSLEEP.SYNCS 0x989680 ;  /* 0x009896800000895d */ /* 0x004fea0003900000 */
[----:B------:R-:W2:Y:S02]  /*a140*/  @!P0 SYNCS.PHASECHK.TRANS64 P0, [R0+URZ], R3 ;  /* 0x00000003000085a7 */ /* 0x000ea400080010ff */
[----:B--2---:R-:W-:Y:S05]  /*a150*/  @!P0 BRA `(.L_x_194) ;  /* 0xfffffffc00f08947 */ /* 0x004fea000383ffff */
[----:B------:R-:W-:Y:S05]  /*a160*/  BRA `(.L_x_195) ;  /* 0xffffff8c00f07947 */ /* 0x000fea000383ffff */
.L_x_54:
[----:B------:R-:W-:-:S07]  /*a170*/  MOV R0, UR5 ;  /* 0x0000000500007c02 */ /* 0x000fce0008000f00 */
.L_x_196:
[----:B-1----:R1:W2:Y:S02]  /*a180*/  SYNCS.PHASECHK.TRANS64.TRYWAIT P0, [R0+URZ], R3 ;  /* 0x00000003000075a7 */ /* 0x0022a400080011ff */
[----:B--2---:R-:W-:Y:S05]  /*a190*/  @!P0 NANOSLEEP.SYNCS 0x989680 ;  /* 0x009896800000895d */ /* 0x004fea0003900000 */
[----:B------:R-:W2:Y:S02]  /*a1a0*/  @!P0 SYNCS.PHASECHK.TRANS64 P0, [R0+URZ], R3 ;  /* 0x00000003000085a7 */ /* 0x000ea400080010ff */
[----:B--2---:R-:W-:Y:S05]  /*a1b0*/  @!P0 BRA `(.L_x_196) ;  /* 0xfffffffc00f08947 */ /* 0x004fea000383ffff */
[----:B------:R-:W-:Y:S05]  /*a1c0*/  BRA `(.L_x_197) ;  /* 0xffffff8c00fc7947 */ /* 0x000fea000383ffff */
.L_x_55:
[----:B------:R-:W-:-:S07]  /*a1d0*/  MOV R0, UR5 ;  /* 0x0000000500007c02 */ /* 0x000fce0008000f00 */
.L_x_198:
[----:B-1----:R1:W2:Y:S02]  /*a1e0*/  SYNCS.PHASECHK.TRANS64.TRYWAIT P0, [R0+URZ], R3 ;  /* 0x00000003000075a7 */ /* 0x0022a400080011ff */
[----:B--2---:R-:W-:Y:S05]  /*a1f0*/  @!P0 NANOSLEEP.SYNCS 0x989680 ;  /* 0x009896800000895d */ /* 0x004fea0003900000 */
[----:B------:R-:W2:Y:S02]  /*a200*/  @!P0 SYNCS.PHASECHK.TRANS64 P0, [R0+URZ], R3 ;  /* 0x00000003000085a7 */ /* 0x000ea400080010ff */
[----:B--2---:R-:W-:Y:S05]  /*a210*/  @!P0 BRA `(.L_x_198) ;  /* 0xfffffffc00f08947 */ /* 0x004fea000383ffff */
[----:B------:R-:W-:Y:S05]  /*a220*/  BRA `(.L_x_199) ;  /* 0xffffff9000087947 */ /* 0x000fea000383ffff */
.L_x_56:
[----:B------:R-:W-:-:S07]  /*a230*/  MOV R0, UR5 ;  /* 0x0000000500007c02 */ /* 0x000fce0008000f00 */
.L_x_200:
[----:B-1----:R1:W2:Y:S02]  /*a240*/  SYNCS.PHASECHK.TRANS64.TRYWAIT P0, [R0+URZ], R3 ;  /* 0x00000003000075a7 */ /* 0x0022a400080011ff */
[----:B--2---:R-:W-:Y:S05]  /*a250*/  @!P0 NANOSLEEP.SYNCS 0x989680 ;  /* 0x009896800000895d */ /* 0x004fea0003900000 */
[----:B------:R-:W2:Y:S02]  /*a260*/  @!P0 SYNCS.PHASECHK.TRANS64 P0, [R0+URZ], R3 ;  /* 0x00000003000085a7 */ /* 0x000ea400080010ff */
[----:B--2---:R-:W-:Y:S05]  /*a270*/  @!P0 BRA `(.L_x_200) ;  /* 0xfffffffc00f08947 */ /* 0x004fea000383ffff */
[----:B------:R-:W-:Y:S05]  /*a280*/  BRA `(.L_x_201) ;  /* 0xffffff9000147947 */ /* 0x000fea000383ffff */
.L_x_57:
[----:B------:R-:W-:-:S07]  /*a290*/  MOV R0, UR5 ;  /* 0x0000000500007c02 */ /* 0x000fce0008000f00 */
.L_x_202:
[----:B-1----:R1:W2:Y:S02]  /*a2a0*/  SYNCS.PHASECHK.TRANS64.TRYWAIT P0, [R0+URZ], R3 ;  /* 0x00000003000075a7 */ /* 0x0022a400080011ff */
[----:B--2---:R-:W-:Y:S05]  /*a2b0*/  @!P0 NANOSLEEP.SYNCS 0x989680 ;  /* 0x009896800000895d */ /* 0x004fea0003900000 */
[----:B------:R-:W2:Y:S02]  /*a2c0*/  @!P0 SYNCS.PHASECHK.TRANS64 P0, [R0+URZ], R3 ;  /* 0x00000003000085a7 */ /* 0x000ea400080010ff */
[----:B--2---:R-:W-:Y:S05]  /*a2d0*/  @!P0 BRA `(.L_x_202) ;  /* 0xfffffffc00f08947 */ /* 0x004fea000383ffff */
[----:B------:R-:W-:Y:S05]  /*a2e0*/  BRA `(.L_x_203) ;  /* 0xffffff9000207947 */ /* 0x000fea000383ffff */
.L_x_58:
[----:B------:R-:W-:-:S07]  /*a2f0*/  MOV R0, UR5 ;  /* 0x0000000500007c02 */ /* 0x000fce0008000f00 */
.L_x_204:
[----:B-1----:R1:W2:Y:S02]  /*a300*/  SYNCS.PHASECHK.TRANS64.TRYWAIT P0, [R0+URZ], R3 ;  /* 0x00000003000075a7 */ /* 0x0022a400080011ff */
[----:B--2---:R-:W-:Y:S05]  /*a310*/  @!P0 NANOSLEEP.SYNCS 0x989680 ;  /* 0x009896800000895d */ /* 0x004fea0003900000 */
[----:B------:R-:W2:Y:S02]  /*a320*/  @!P0 SYNCS.PHASECHK.TRANS64 P0, [R0+URZ], R3 ;  /* 0x00000003000085a7 */ /* 0x000ea400080010ff */
[----:B--2---:R-:W-:Y:S05]  /*a330*/  @!P0 BRA `(.L_x_204) ;  /* 0xfffffffc00f08947 */ /* 0x004fea000383ffff */
[----:B------:R-:W-:Y:S05]  /*a340*/  BRA `(.L_x_205) ;  /* 0xffffff90002c7947 */ /* 0x000fea000383ffff */
.L_x_59:
[----:B------:R-:W-:-:S07]  /*a350*/  MOV R0, UR5 ;  /* 0x0000000500007c02 */ /* 0x000fce0008000f00 */
.L_x_206:
[----:B-1----:R1:W2:Y:S02]  /*a360*/  SYNCS.PHASECHK.TRANS64.TRYWAIT P0, [R0+URZ], R3 ;  /* 0x00000003000075a7 */ /* 0x0022a400080011ff */
[----:B--2---:R-:W-:Y:S05]  /*a370*/  @!P0 NANOSLEEP.SYNCS 0x989680 ;  /* 0x009896800000895d */ /* 0x004fea0003900000 */
[----:B------:R-:W2:Y:S02]  /*a380*/  @!P0 SYNCS.PHASECHK.TRANS64 P0, [R0+URZ], R3 ;  /* 0x00000003000085a7 */ /* 0x000ea400080010ff */
[----:B--2---:R-:W-:Y:S05]  /*a390*/  @!P0 BRA `(.L_x_206) ;  /* 0xfffffffc00f08947 */ /* 0x004fea000383ffff */
[----:B------:R-:W-:Y:S05]  /*a3a0*/  BRA `(.L_x_207) ;  /* 0xffffff9000387947 */ /* 0x000fea000383ffff */
.L_x_60:
[----:B------:R-:W-:-:S07]  /*a3b0*/  MOV R0, UR5 ;  /* 0x0000000500007c02 */ /* 0x000fce0008000f00 */
.L_x_208:
[----:B-1----:R1:W2:Y:S02]  /*a3c0*/  SYNCS.PHASECHK.TRANS64.TRYWAIT P0, [R0+URZ], R3 ;  /* 0x00000003000075a7 */ /* 0x0022a400080011ff */
[----:B--2---:R-:W-:Y:S05]  /*a3d0*/  @!P0 NANOSLEEP.SYNCS 0x989680 ;  /* 0x009896800000895d */ /* 0x004fea0003900000 */
[----:B------:R-:W2:Y:S02]  /*a3e0*/  @!P0 SYNCS.PHASECHK.TRANS64 P0, [R0+URZ], R3 ;  /* 0x00000003000085a7 */ /* 0x000ea400080010ff */
[----:B--2---:R-:W-:Y:S05]  /*a3f0*/  @!P0 BRA `(.L_x_208) ;  /* 0xfffffffc00f08947 */ /* 0x004fea000383ffff */
[----:B------:R-:W-:Y:S05]  /*a400*/  BRA `(.L_x_209) ;  /* 0xffffff9000447947 */ /* 0x000fea000383ffff */
.L_x_61:
[----:B------:R-:W-:-:S07]  /*a410*/  MOV R0, UR5 ;  /* 0x0000000500007c02 */ /* 0x000fce0008000f00 */
.L_x_210:
[----:B-1----:R1:W2:Y:S02]  /*a420*/  SYNCS.PHASECHK.TRANS64.TRYWAIT P0, [R0+URZ], R3 ;  /* 0x00000003000075a7 */ /* 0x0022a400080011ff */
[----:B--2---:R-:W-:Y:S05]  /*a430*/  @!P0 NANOSLEEP.SYNCS 0x989680 ;  /* 0x009896800000895d */ /* 0x004fea0003900000 */
[----:B------:R-:W2:Y:S02]  /*a440*/  @!P0 SYNCS.PHASECHK.TRANS64 P0, [R0+URZ], R3 ;  /* 0x00000003000085a7 */ /* 0x000ea400080010ff */
[----:B--2---:R-:W-:Y:S05]  /*a450*/  @!P0 BRA `(.L_x_210) ;  /* 0xfffffffc00f08947 */ /* 0x004fea000383ffff */
[----:B------:R-:W-:Y:S05]  /*a460*/  BRA `(.L_x_211) ;  /* 0xffffff9000507947 */ /* 0x000fea000383ffff */
.L_x_62:
[----:B------:R-:W-:-:S07]  /*a470*/  MOV R0, UR5 ;  /* 0x0000000500007c02 */ /* 0x000fce0008000f00 */
.L_x_212:
[----:B-1----:R1:W2:Y:S02]  /*a480*/  SYNCS.PHASECHK.TRANS64.TRYWAIT P0, [R0+URZ], R3 ;  /* 0x00000003000075a7 */ /* 0x0022a400080011ff */
[----:B--2---:R-:W-:Y:S05]  /*a490*/  @!P0 NANOSLEEP.SYNCS 0x989680 ;  /* 0x009896800000895d */ /* 0x004fea0003900000 */
[----:B------:R-:W2:Y:S02]  /*a4a0*/  @!P0 SYNCS.PHASECHK.TRANS64 P0, [R0+URZ], R3 ;  /* 0x00000003000085a7 */ /* 0x000ea400080010ff */
[----:B--2---:R-:W-:Y:S05]  /*a4b0*/  @!P0 BRA `(.L_x_212) ;  /* 0xfffffffc00f08947 */ /* 0x004fea000383ffff */
[----:B------:R-:W-:Y:S05]  /*a4c0*/  BRA `(.L_x_213) ;  /* 0xffffff90005c7947 */ /* 0x000fea000383ffff */
.L_x_63:
[----:B------:R-:W-:-:S07]  /*a4d0*/  MOV R0, UR5 ;  /* 0x0000000500007c02 */ /* 0x000fce0008000f00 */
.L_x_214:
[----:B-1----:R1:W2:Y:S02]  /*a4e0*/  SYNCS.PHASECHK.TRANS64.TRYWAIT P0, [R0+URZ], R3 ;  /* 0x00000003000075a7 */ /* 0x0022a400080011ff */
[----:B--2---:R-:W-:Y:S05]  /*a4f0*/  @!P0 NANOSLEEP.SYNCS 0x989680 ;  /* 0x009896800000895d */ /* 0x004fea0003900000 */
[----:B------:R-:W2:Y:S02]  /*a500*/  @!P0 SYNCS.PHASECHK.TRANS64 P0, [R0+URZ], R3 ;  /* 0x00000003000085a7 */ /* 0x000ea400080010ff */
[----:B--2---:R-:W-:Y:S05]  /*a510*/  @!P0 BRA `(.L_x_214) ;  /* 0xfffffffc00f08947 */ /* 0x004fea000383ffff */
[----:B------:R-:W-:Y:S05]  /*a520*/  BRA `(.L_x_215) ;  /* 0xffffff9000687947 */ /* 0x000fea000383ffff */
.L_x_64:
[----:B------:R-:W-:-:S07]  /*a530*/  MOV R0, UR5 ;  /* 0x0000000500007c02 */ /* 0x000fce0008000f00 */
.L_x_216:
[----:B-1----:R1:W2:Y:S02]  /*a540*/  SYNCS.PHASECHK.TRANS64.TRYWAIT P0, [R0+URZ], R3 ;  /* 0x00000003000075a7 */ /* 0x0022a400080011ff */
[----:B--2---:R-:W-:Y:S05]  /*a550*/  @!P0 NANOSLEEP.SYNCS 0x989680 ;  /* 0x009896800000895d */ /* 0x004fea0003900000 */
[----:B------:R-:W2:Y:S02]  /*a560*/  @!P0 SYNCS.PHASECHK.TRANS64 P0, [R0+URZ], R3 ;  /* 0x00000003000085a7 */ /* 0x000ea400080010ff */
[----:B--2---:R-:W-:Y:S05]  /*a570*/  @!P0 BRA `(.L_x_216) ;  /* 0xfffffffc00f08947 */ /* 0x004fea000383ffff */
[----:B------:R-:W-:Y:S05]  /*a580*/  BRA `(.L_x_217) ;  /* 0xffffff9000747947 */ /* 0x000fea000383ffff */
.L_x_65:
[----:B------:R-:W-:-:S07]  /*a590*/  MOV R0, UR5 ;  /* 0x0000000500007c02 */ /* 0x000fce0008000f00 */
.L_x_218:
[----:B-1----:R1:W2:Y:S02]  /*a5a0*/  SYNCS.PHASECHK.TRANS64.TRYWAIT P0, [R0+URZ], R3 ;  /* 0x00000003000075a7 */ /* 0x0022a400080011ff */
[----:B--2---:R-:W-:Y:S05]  /*a5b0*/  @!P0 NANOSLEEP.SYNCS 0x989680 ;  /* 0x009896800000895d */ /* 0x004fea0003900000 */
[----:B------:R-:W2:Y:S02]  /*a5c0*/  @!P0 SYNCS.PHASECHK.TRANS64 P0, [R0+URZ], R3 ;  /* 0x00000003000085a7 */ /* 0x000ea400080010ff */
[----:B--2---:R-:W-:Y:S05]  /*a5d0*/  @!P0 BRA `(.L_x_218) ;  /* 0xfffffffc00f08947 */ /* 0x004fea000383ffff */
[----:B------:R-:W-:Y:S05]  /*a5e0*/  BRA `(.L_x_219) ;  /* 0xffffff9000807947 */ /* 0x000fea000383ffff */
.L_x_66:
[----:B------:R-:W-:-:S07]  /*a5f0*/  MOV R0, UR5 ;  /* 0x0000000500007c02 */ /* 0x000fce0008000f00 */
.L_x_220:
[----:B-1----:R1:W2:Y:S02]  /*a600*/  SYNCS.PHASECHK.TRANS64.TRYWAIT P0, [R0+URZ], R3 ;  /* 0x00000003000075a7 */ /* 0x0022a400080011ff */
[----:B--2---:R-:W-:Y:S05]  /*a610*/  @!P0 NANOSLEEP.SYNCS 0x989680 ;  /* 0x009896800000895d */ /* 0x004fea0003900000 */
[----:B------:R-:W2:Y:S02]  /*a620*/  @!P0 SYNCS.PHASECHK.TRANS64 P0, [R0+URZ], R3 ;  /* 0x00000003000085a7 */ /* 0x000ea400080010ff */
[----:B--2---:R-:W-:Y:S05]  /*a630*/  @!P0 BRA `(.L_x_220) ;  /* 0xfffffffc00f08947 */ /* 0x004fea000383ffff */
[----:B------:R-:W-:Y:S05]  /*a640*/  BRA `(.L_x_221) ;  /* 0xffffff90008c7947 */ /* 0x000fea000383ffff */
.L_x_67:
[----:B------:R-:W-:-:S07]  /*a650*/  MOV R0, UR5 ;  /* 0x0000000500007c02 */ /* 0x000fce0008000f00 */
.L_x_222:
[----:B-1----:R1:W2:Y:S02]  /*a660*/  SYNCS.PHASECHK.TRANS64.TRYWAIT P0, [R0+URZ], R3 ;  /* 0x00000003000075a7 */ /* 0x0022a400080011ff */
[----:B--2---:R-:W-:Y:S05]  /*a670*/  @!P0 NANOSLEEP.SYNCS 0x989680 ;  /* 0x009896800000895d */ /* 0x004fea0003900000 */
[----:B------:R-:W2:Y:S02]  /*a680*/  @!P0 SYNCS.PHASECHK.TRANS64 P0, [R0+URZ], R3 ;  /* 0x00000003000085a7 */ /* 0x000ea400080010ff */
[----:B--2---:R-:W-:Y:S05]  /*a690*/  @!P0 BRA `(.L_x_222) ;  /* 0xfffffffc00f08947 */ /* 0x004fea000383ffff */
[----:B------:R-:W-:Y:S05]  /*a6a0*/  BRA `(.L_x_223) ;  /* 0xffffff9000987947 */ /* 0x000fea000383ffff */
.L_x_68:
[----:B------:R-:W-:-:S07]  /*a6b0*/  MOV R0, UR5 ;  /* 0x0000000500007c02 */ /* 0x000fce0008000f00 */
.L_x_224:
[----:B-1----:R1:W2:Y:S02]  /*a6c0*/  SYNCS.PHASECHK.TRANS64.TRYWAIT P0, [R0+URZ], R3 ;  /* 0x00000003000075a7 */ /* 0x0022a400080011ff */
[----:B--2---:R-:W-:Y:S05]  /*a6d0*/  @!P0 NANOSLEEP.SYNCS 0x989680 ;  /* 0x009896800000895d */ /* 0x004fea0003900000 */
[----:B------:R-:W2:Y:S02]  /*a6e0*/  @!P0 SYNCS.PHASECHK.TRANS64 P0, [R0+URZ], R3 ;  /* 0x00000003000085a7 */ /* 0x000ea400080010ff */
[----:B--2---:R-:W-:Y:S05]  /*a6f0*/  @!P0 BRA `(.L_x_224) ;  /* 0xfffffffc00f08947 */ /* 0x004fea000383ffff */
[----:B------:R-:W-:Y:S05]  /*a700*/  BRA `(.L_x_225) ;  /* 0xffffff9000a47947 */ /* 0x000fea000383ffff */
.L_x_71:
[----:B-1----:R1:W2:Y:S02]  /*a710*/  SYNCS.PHASECHK.TRANS64.TRYWAIT P0, [R2+URZ+0x250], R4 ;  /* 0x00025004020075a7 */ /* 0x0022a400080011ff */
[----:B--2---:R-:W-:Y:S05]  /*a720*/  @!P0 NANOSLEEP.SYNCS 0x989680 ;  /* 0x009896800000895d */ /* 0x004fea0003900000 */
[----:B------:R-:W2:Y:S02]  /*a730*/  @!P0 SYNCS.PHASECHK.TRANS64 P0, [R2+URZ+0x250], R4 ;  /* 0x00025004020085a7 */ /* 0x000ea400080010ff */
[----:B--2---:R-:W-:Y:S05]  /*a740*/  @!P0 BRA `(.L_x_71) ;  /* 0xfffffffc00f08947 */ /* 0x004fea000383ffff */
[----:B------:R-:W-:Y:S05]  /*a750*/  BRA `(.L_x_226) ;  /* 0xffffff9400007947 */ /* 0x000fea000383ffff */
.L_x_72:
[----:B------:R-:W-:-:S07]  /*a760*/  MOV R2, UR4 ;  /* 0x0000000400027c02 */ /* 0x000fce0008000f00 */
.L_x_227:
[----:B-1----:R1:W2:Y:S02]  /*a770*/  SYNCS.PHASECHK.TRANS64.TRYWAIT P0, [R2+URZ+0x200], R5 ;  /* 0x00020005020075a7 */ /* 0x0022a400080011ff */
[----:B--2---:R-:W-:Y:S05]  /*a780*/  @!P0 NANOSLEEP.SYNCS 0x989680 ;  /* 0x009896800000895d */ /* 0x004fea0003900000 */
[----:B------:R-:W2:Y:S02]  /*a790*/  @!P0 SYNCS.PHASECHK.TRANS64 P0, [R2+URZ+0x200], R5 ;  /* 0x00020005020085a7 */ /* 0x000ea400080010ff */
[----:B--2---:R-:W-:Y:S05]  /*a7a0*/  @!P0 BRA `(.L_x_227) ;  /* 0xfffffffc00f08947 */ /* 0x004fea000383ffff */
[----:B------:R-:W-:Y:S05]  /*a7b0*/  BRA `(.L_x_228) ;  /* 0xffffff9400107947 */ /* 0x000fea000383ffff */
.L_x_73:
[----:B-1----:R1:W2:Y:S02]  /*a7c0*/  SYNCS.PHASECHK.TRANS64.TRYWAIT P1, [R2+URZ+0x1f0], R4 ;  /* 0x0001f004020075a7 */ /* 0x0022a400080211ff */
[----:B--2---:R-:W-:Y:S05]  /*a7d0*/  @!P1 NANOSLEEP.SYNCS 0x989680 ;  /* 0x009896800000995d */ /* 0x004fea0003900000 */
[----:B------:R-:W2:Y:S02]  /*a7e0*/  @!P1 SYNCS.PHASECHK.TRANS64 P1, [R2+URZ+0x1f0], R4 ;  /* 0x0001f004020095a7 */ /* 0x000ea400080210ff */
[----:B--2---:R-:W-:Y:S05]  /*a7f0*/  @!P1 BRA `(.L_x_73) ;  /* 0xfffffffc00f09947 */ /* 0x004fea000383ffff */
[----:B------:R-:W-:Y:S05]  /*a800*/  BRA `(.L_x_229) ;  /* 0xffffff9400407947 */ /* 0x000fea000383ffff */
.L_x_76:
[----:B------:R-:W-:-:S07]  /*a810*/  MOV R0, UR4 ;  /* 0x0000000400007c02 */ /* 0x000fce0008000f00 */
.L_x_230:
[----:B-1----:R1:W2:Y:S02]  /*a820*/  SYNCS.PHASECHK.TRANS64.TRYWAIT P0, [R0+URZ+0x200], R2 ;  /* 0x00020002000075a7 */ /* 0x0022a400080011ff */
[----:B--2---:R-:W-:Y:S05]  /*a830*/  @!P0 NANOSLEEP.SYNCS 0x989680 ;  /* 0x009896800000895d */ /* 0x004fea0003900000 */
[----:B------:R-:W2:Y:S02]  /*a840*/  @!P0 SYNCS.PHASECHK.TRANS64 P0, [R0+URZ+0x200], R2 ;  /* 0x00020002000085a7 */ /* 0x000ea400080010ff */
[----:B--2---:R-:W-:Y:S05]  /*a850*/  @!P0 BRA `(.L_x_230) ;  /* 0xfffffffc00f08947 */ /* 0x004fea000383ffff */
[----:B------:R-:W-:Y:S05]  /*a860*/  BRA `(.L_x_75) ;  /* 0xffffff9400947947 */ /* 0x000fea000383ffff */
.L_x_85:
[----:B-1----:R-:W-:-:S04]  /*a870*/  MOV R5, UR5 ;  /* 0x0000000500057c02 */ /* 0x002fc80008000f00 */
[----:B------:R1:W2:Y:S03]  /*a880*/  SYNCS.PHASECHK.TRANS64.TRYWAIT P0, [R5+URZ+0x8], R6 ;  /* 0x00000806050075a7 */ /* 0x0002a600080011ff */
[----:B--2---:R-:W-:Y:S05]  /*a890*/  @!P0 NANOSLEEP.SYNCS 0x989680 ;  /* 0x009896800000895d */ /* 0x004fea0003900000 */
[----:B------:R-:W2:Y:S02]  /*a8a0*/  @!P0 SYNCS.PHASECHK.TRANS64 P0, [R5+URZ+0x8], R6 ;  /* 0x00000806050085a7 */ /* 0x000ea400080010ff */
[----:B--2---:R-:W-:Y:S05]  /*a8b0*/  @!P0 BRA `(.L_x_85) ;  /* 0xfffffffc00ec8947 */ /* 0x004fea000383ffff */
[----:B------:R-:W-:Y:S05]  /*a8c0*/  BRA `(.L_x_84) ;  /* 0xffffff9800487947 */ /* 0x000fea000383ffff */
.L_x_87:
[----:B------:R-:W-:Y:S01]  /*a8d0*/  BSSY B0, `(.L_x_231) ;  /* 0x0000006000007945 */ /* 0x000fe20003800000 */
[----:B------:R-:W-:-:S07]  /*a8e0*/  MOV R15, 0xffffffff ;  /* 0xffffffff000f7802 */ /* 0x000fce0000000f00 */
[----:B-1---5:R-:W-:Y:S05]  /*a8f0*/  WARPSYNC.COLLECTIVE R15, `(.L_x_232) ;  /* 0x000000000f0c7348 */ /* 0x022fea0003c00000 */
[----:B------:R-:W-:Y:S02]  /*a900*/  ELECT P6, UR79, PT ;  /* 0x00000000004f782f */ /* 0x000fe400038c0000 */
[----:B------:R-:W-:Y:S01]  /*a910*/  MOV R14, UR79 ;  /* 0x0000004f000e7c02 */ /* 0x000fe20008000f00 */
[----:B-1---5:R-:W-:Y:S10]  /*a920*/  ENDCOLLECTIVE ;  /* 0x000000000000791b */ /* 0x022ff40003800000 */
.L_x_232:
[----:B------:R-:W-:Y:S05]  /*a930*/  BSYNC B0 ;  /* 0x0000000000007941 */ /* 0x000fea0003800000 */
.L_x_231:
[----:B------:R-:W-:Y:S05]  /*a940*/  BRA `(.L_x_233) ;  /* 0xffffff9800787947 */ /* 0x000fea000383ffff */
.L_x_89:
[----:B-1----:R-:W-:-:S04]  /*a950*/  MOV R0, UR5 ;  /* 0x0000000500007c02 */ /* 0x002fc80008000f00 */
[----:B------:R1:W2:Y:S03]  /*a960*/  SYNCS.PHASECHK.TRANS64.TRYWAIT P0, [R0+URZ+0x8], R4 ;  /* 0x00000804000075a7 */ /* 0x0002a600080011ff */
[----:B--2---:R-:W-:Y:S05]  /*a970*/  @!P0 NANOSLEEP.SYNCS 0x989680 ;  /* 0x009896800000895d */ /* 0x004fea0003900000 */
[----:B------:R-:W2:Y:S02]  /*a980*/  @!P0 SYNCS.PHASECHK.TRANS64 P0, [R0+URZ+0x8], R4 ;  /* 0x00000804000085a7 */ /* 0x000ea400080010ff */
[----:B--2---:R-:W-:Y:S05]  /*a990*/  @!P0 BRA `(.L_x_89) ;  /* 0xfffffffc00ec8947 */ /* 0x004fea000383ffff */
[----:B------:R-:W-:Y:S05]  /*a9a0*/  BRA `(.L_x_88) ;  /* 0xffffff98007c7947 */ /* 0x000fea000383ffff */
.L_x_90:
[----:B-1----:R1:W2:Y:S02]  /*a9b0*/  SYNCS.PHASECHK.TRANS64.TRYWAIT P0, [R0+URZ+0x1f0], R4 ;  /* 0x0001f004000075a7 */ /* 0x0022a400080011ff */
[----:B--2---:R-:W-:Y:S05]  /*a9c0*/  @!P0 NANOSLEEP.SYNCS 0x989680 ;  /* 0x009896800000895d */ /* 0x004fea0003900000 */
[----:B------:R-:W2:Y:S02]  /*a9d0*/  @!P0 SYNCS.PHASECHK.TRANS64 P0, [R0+URZ+0x1f0], R4 ;  /* 0x0001f004000085a7 */ /* 0x000ea400080010ff */
[----:B--2---:R-:W-:Y:S05]  /*a9e0*/  @!P0 BRA `(.L_x_90) ;  /* 0xfffffffc00f08947 */ /* 0x004fea000383ffff */
[----:B------:R-:W-:Y:S05]  /*a9f0*/  BRA `(.L_x_234) ;  /* 0xffffff9c00587947 */ /* 0x000fea000383ffff */
.L_x_92:
[----:B------:R-:W-:-:S07]  /*aa00*/  MOV R0, UR23 ;  /* 0x0000001700007c02 */ /* 0x000fce0008000f00 */
.L_x_235:
[----:B-1----:R1:W2:Y:S02]  /*aa10*/  SYNCS.PHASECHK.TRANS64.TRYWAIT P0, [R0+URZ+0x230], R4 ;  /* 0x00023004000075a7 */ /* 0x0022a400080011ff */
[----:B--2---:R-:W-:Y:S05]  /*aa20*/  @!P0 NANOSLEEP.SYNCS 0x989680 ;  /* 0x009896800000895d */ /* 0x004fea0003900000 */
[----:B------:R-:W2:Y:S02]  /*aa30*/  @!P0 SYNCS.PHASECHK.TRANS64 P0, [R0+URZ+0x230], R4 ;  /* 0x00023004000085a7 */ /* 0x000ea400080010ff */
[----:B--2---:R-:W-:Y:S05]  /*aa40*/  @!P0 BRA `(.L_x_235) ;  /* 0xfffffffc00f08947 */ /* 0x004fea000383ffff */
[----:B------:R-:W-:Y:S05]  /*aa50*/  BRA `(.L_x_236) ;  /* 0xffffff9c00a47947 */ /* 0x000fea000383ffff */
.L_x_95:
[----:B------:R-:W-:Y:S07]  /*aa60*/  MOV R0, UR5 ;  /* 0x0000000500007c02 */ /* 0x000fee0008000f00 */
.L_x_237:
[----:B-1----:R1:W2:Y:S02]  /*aa70*/  SYNCS.PHASECHK.TRANS64.TRYWAIT P0, [R0+URZ], R4 ;  /* 0x00000004000075a7 */ /* 0x0022a400080011ff */
[----:B--2---:R-:W-:Y:S05]  /*aa80*/  @!P0 NANOSLEEP.SYNCS 0x989680 ;  /* 0x009896800000895d */ /* 0x004fea0003900000 */
[----:B------:R-:W2:Y:S02]  /*aa90*/  @!P0 SYNCS.PHASECHK.TRANS64 P0, [R0+URZ], R4 ;  /* 0x00000004000085a7 */ /* 0x000ea400080010ff */
[----:B--2---:R-:W-:Y:S05]  /*aaa0*/  @!P0 BRA `(.L_x_237) ;  /* 0xfffffffc00f08947 */ /* 0x004fea000383ffff */
[----:B------:R-:W-:Y:S05]  /*aab0*/  BRA `(.L_x_94) ;  /* 0xffffff9c00b87947 */ /* 0x000fea000383ffff */
.L_x_99:
[----:B-1----:R-:W-:-:S07]  /*aac0*/  MOV R0, UR4 ;  /* 0x0000000400007c02 */ /* 0x002fce0008000f00 */
.L_x_238:
[----:B-1----:R1:W2:Y:S02]  /*aad0*/  SYNCS.PHASECHK.TRANS64.TRYWAIT P0, [R0+URZ], R2 ;  /* 0x00000002000075a7 */ /* 0x0022a400080011ff */
[----:B--2---:R-:W-:Y:S05]  /*aae0*/  @!P0 NANOSLEEP.SYNCS 0x989680 ;  /* 0x009896800000895d */ /* 0x004fea0003900000 */
[----:B------:R-:W2:Y:S02]  /*aaf0*/  @!P0 SYNCS.PHASECHK.TRANS64 P0, [R0+URZ], R2 ;  /* 0x00000002000085a7 */ /* 0x000ea400080010ff */
[----:B--2---:R-:W-:Y:S05]  /*ab00*/  @!P0 BRA `(.L_x_238) ;  /* 0xfffffffc00f08947 */ /* 0x004fea000383ffff */
[----:B------:R-:W-:Y:S05]  /*ab10*/  BRA `(.L_x_239) ;  /* 0xffffffa000847947 */ /* 0x000fea000383ffff */
.L_x_100:
[----:B------:R-:W-:-:S07]  /*ab20*/  MOV R0, UR5 ;  /* 0x0000000500007c02 */ /* 0x000fce0008000f00 */
.L_x_240:
[----:B-1----:R1:W2:Y:S02]  /*ab30*/  SYNCS.PHASECHK.TRANS64.TRYWAIT P0, [R0+URZ], R3 ;  /* 0x00000003000075a7 */ /* 0x0022a400080011ff */
[----:B--2---:R-:W-:Y:S05]  /*ab40*/  @!P0 NANOSLEEP.SYNCS 0x989680 ;  /* 0x009896800000895d */ /* 0x004fea0003900000 */
[----:B------:R-:W2:Y:S02]  /*ab50*/  @!P0 SYNCS.PHASECHK.TRANS64 P0, [R0+URZ], R3 ;  /* 0x00000003000085a7 */ /* 0x000ea400080010ff */
[----:B--2---:R-:W-:Y:S05]  /*ab60*/  @!P0 BRA `(.L_x_240) ;  /* 0xfffffffc00f08947 */ /* 0x004fea000383ffff */
[----:B------:R-:W-:Y:S05]  /*ab70*/  BRA `(.L_x_241) ;  /* 0xffffffa000907947 */ /* 0x000fea000383ffff */
.L_x_101:
[----:B------:R-:W-:-:S07]  /*ab80*/  MOV R0, UR5 ;  /* 0x0000000500007c02 */ /* 0x000fce0008000f00 */
.L_x_242:
[----:B-1----:R1:W2:Y:S02]  /*ab90*/  SYNCS.PHASECHK.TRANS64.TRYWAIT P0, [R0+URZ], R3 ;  /* 0x00000003000075a7 */ /* 0x0022a400080011ff */
[----:B--2---:R-:W-:Y:S05]  /*aba0*/  @!P0 NANOSLEEP.SYNCS 0x989680 ;  /* 0x009896800000895d */ /* 0x004fea0003900000 */
[----:B------:R-:W2:Y:S02]  /*abb0*/  @!P0 SYNCS.PHASECHK.TRANS64 P0, [R0+URZ], R3 ;  /* 0x00000003000085a7 */ /* 0x000ea400080010ff */
[----:B--2---:R-:W-:Y:S05]  /*abc0*/  @!P0 BRA `(.L_x_242) ;  /* 0xfffffffc00f08947 */ /* 0x004fea000383ffff */
[----:B------:R-:W-:Y:S05]  /*abd0*/  BRA `(.L_x_243) ;  /* 0xffffffa0009c7947 */ /* 0x000fea000383ffff */
.L_x_104:
[----:B------:R-:W-:-:S07]  /*abe0*/  MOV R0, UR17 ;  /* 0x0000001100007c02 */ /* 0x000fce0008000f00 */
.L_x_244:
[----:B-1----:R1:W2:Y:S02]  /*abf0*/  SYNCS.PHASECHK.TRANS64.TRYWAIT P1, [R0+URZ+0x270], R2 ;  /* 0x00027002000075a7 */ /* 0x0022a400080211ff */
[----:B--2---:R-:W-:Y:S05]  /*ac00*/  @!P1 NANOSLEEP.SYNCS 0x989680 ;  /* 0x009896800000995d */ /* 0x004fea0003900000 */
[----:B------:R-:W2:Y:S02]  /*ac10*/  @!P1 SYNCS.PHASECHK.TRANS64 P1, [R0+URZ+0x270], R2 ;  /* 0x00027002000095a7 */ /* 0x000ea400080210ff */
[----:B--2---:R-:W-:Y:S05]  /*ac20*/  @!P1 BRA `(.L_x_244) ;  /* 0xfffffffc00f09947 */ /* 0x004fea000383ffff */
[----:B------:R-:W-:Y:S05]  /*ac30*/  BRA `(.L_x_245) ;  /* 0xffffffa000e87947 */ /* 0x000fea000383ffff */
.L_x_109:
[----:B--2---:R2:W3:Y:S02]  /*ac40*/  SYNCS.PHASECHK.TRANS64.TRYWAIT P0, [R12+URZ+0x1f0], R0 ;  /* 0x0001f0000c0075a7 */ /* 0x0044e400080011ff */
[----:B---3--:R-:W-:Y:S05]  /*ac50*/  @!P0 NANOSLEEP.SYNCS 0x989680 ;  /* 0x009896800000895d */ /* 0x008fea0003900000 */
[----:B------:R-:W3:Y:S02]  /*ac60*/  @!P0 SYNCS.PHASECHK.TRANS64 P0, [R12+URZ+0x1f0], R0 ;  /* 0x0001f0000c0085a7 */ /* 0x000ee400080010ff */
[----:B---3--:R-:W-:Y:S05]  /*ac70*/  @!P0 BRA `(.L_x_109) ;  /* 0xfffffffc00f08947 */ /* 0x008fea000383ffff */
[----:B------:R-:W-:Y:S05]  /*ac80*/  BRA `(.L_x_246) ;  /* 0xffffffa800107947 */ /* 0x000fea000383ffff */
.L_x_112:
[----:B-1----:R-:W-:Y:S07]  /*ac90*/  MOV R0, UR21 ;  /* 0x0000001500007c02 */ /* 0x002fee0008000f00 */
.L_x_247:
[----:B-1----:R1:W2:Y:S02]  /*aca0*/  SYNCS.PHASECHK.TRANS64.TRYWAIT P2, [R0+URZ+0x1e8], R6 ;  /* 0x0001e806000075a7 */ /* 0x0022a400080411ff */
[----:B--2---:R-:W-:Y:S05]  /*acb0*/  @!P2 NANOSLEEP.SYNCS 0x989680 ;  /* 0x009896800000a95d */ /* 0x004fea0003900000 */
[----:B------:R-:W2:Y:S02]  /*acc0*/  @!P2 SYNCS.PHASECHK.TRANS64 P2, [R0+URZ+0x1e8], R6 ;  /* 0x0001e8060000a5a7 */ /* 0x000ea400080410ff */
[----:B--2---:R-:W-:Y:S05]  /*acd0*/  @!P2 BRA `(.L_x_247) ;  /* 0xfffffffc00f0a947 */ /* 0x004fea000383ffff */
[----:B------:R-:W-:Y:S05]  /*ace0*/  BRA `(.L_x_111) ;  /* 0xffffffac00787947 */ /* 0x000fea000383ffff */
.L_x_115:
[----:B------:R-:W-:Y:S07]  /*acf0*/  MOV R0, UR21 ;  /* 0x0000001500007c02 */ /* 0x000fee0008000f00 */
.L_x_248:
[----:B-1----:R1:W2:Y:S02]  /*ad00*/  SYNCS.PHASECHK.TRANS64.TRYWAIT P0, [R0+URZ+0x1c0], R9 ;  /* 0x0001c009000075a7 */ /* 0x0022a400080011ff */
[----:B--2---:R-:W-:Y:S05]  /*ad10*/  @!P0 NANOSLEEP.SYNCS 0x989680 ;  /* 0x009896800000895d */ /* 0x004fea0003900000 */
[----:B------:R-:W2:Y:S02]  /*ad20*/  @!P0 SYNCS.PHASECHK.TRANS64 P0, [R0+URZ+0x1c0], R9 ;  /* 0x0001c009000085a7 */ /* 0x000ea400080010ff */
[----:B--2---:R-:W-:Y:S05]  /*ad30*/  @!P0 BRA `(.L_x_248) ;  /* 0xfffffffc00f08947 */ /* 0x004fea000383ffff */
[----:B------:R-:W-:Y:S05]  /*ad40*/  BRA `(.L_x_249) ;  /* 0xffffffac00d47947 */ /* 0x000fea000383ffff */
.L_x_116:
[----:B------:R-:W-:Y:S07]  /*ad50*/  MOV R0, UR21 ;  /* 0x0000001500007c02 */ /* 0x000fee0008000f00 */
.L_x_250:
[----:B-1----:R1:W2:Y:S02]  /*ad60*/  SYNCS.PHASECHK.TRANS64.TRYWAIT P0, [R0+URZ+0x1c8], R9 ;  /* 0x0001c809000075a7 */ /* 0x0022a400080011ff */
[----:B--2---:R-:W-:Y:S05]  /*ad70*/  @!P0 NANOSLEEP.SYNCS 0x989680 ;  /* 0x009896800000895d */ /* 0x004fea0003900000 */
[----:B------:R-:W2:Y:S02]  /*ad80*/  @!P0 SYNCS.PHASECHK.TRANS64 P0, [R0+URZ+0x1c8], R9 ;  /* 0x0001c809000085a7 */ /* 0x000ea400080010ff */
[----:B--2---:R-:W-:Y:S05]  /*ad90*/  @!P0 BRA `(.L_x_250) ;  /* 0xfffffffc00f08947 */ /* 0x004fea000383ffff */
[----:B------:R-:W-:Y:S05]  /*ada0*/  BRA `(.L_x_251) ;  /* 0xffffffb000307947 */ /* 0x000fea000383ffff */
.L_x_117:
[----:B------:R-:W-:Y:S07]  /*adb0*/  MOV R0, UR21 ;  /* 0x0000001500007c02 */ /* 0x000fee0008000f00 */
.L_x_252:
[----:B-1----:R1:W2:Y:S02]  /*adc0*/  SYNCS.PHASECHK.TRANS64.TRYWAIT P0, [R0+URZ+0x1d0], R9 ;  /* 0x0001d009000075a7 */ /* 0x0022a400080011ff */
[----:B--2---:R-:W-:Y:S05]  /*add0*/  @!P0 NANOSLEEP.SYNCS 0x989680 ;  /* 0x009896800000895d */ /* 0x004fea0003900000 */
[----:B------:R-:W2:Y:S02]  /*ade0*/  @!P0 SYNCS.PHASECHK.TRANS64 P0, [R0+URZ+0x1d0], R9 ;  /* 0x0001d009000085a7 */ /* 0x000ea400080010ff */
[----:B--2---:R-:W-:Y:S05]  /*adf0*/  @!P0 BRA `(.L_x_252) ;  /* 0xfffffffc00f08947 */ /* 0x004fea000383ffff */
[----:B------:R-:W-:Y:S05]  /*ae00*/  BRA `(.L_x_253) ;  /* 0xffffffb0008c7947 */ /* 0x000fea000383ffff */
.L_x_118:
[----:B------:R-:W-:Y:S07]  /*ae10*/  MOV R0, UR21 ;  /* 0x0000001500007c02 */ /* 0x000fee0008000f00 */
.L_x_254:
[----:B-1----:R1:W2:Y:S02]  /*ae20*/  SYNCS.PHASECHK.TRANS64.TRYWAIT P0, [R0+URZ+0x1d8], R9 ;  /* 0x0001d809000075a7 */ /* 0x0022a400080011ff */
[----:B--2---:R-:W-:Y:S05]  /*ae30*/  @!P0 NANOSLEEP.SYNCS 0x989680 ;  /* 0x009896800000895d */ /* 0x004fea0003900000 */
[----:B------:R-:W2:Y:S02]  /*ae40*/  @!P0 SYNCS.PHASECHK.TRANS64 P0, [R0+URZ+0x1d8], R9 ;  /* 0x0001d809000085a7 */ /* 0x000ea400080010ff */
[----:B--2---:R-:W-:Y:S05]  /*ae50*/  @!P0 BRA `(.L_x_254) ;  /* 0xfffffffc00f08947 */ /* 0x004fea000383ffff */
[----:B------:R-:W-:Y:S05]  /*ae60*/  BRA `(.L_x_255) ;  /* 0xffffffb000e87947 */ /* 0x000fea000383ffff */
.L_x_120:
[----:B------:R-:W-:-:S07]  /*ae70*/  MOV R0, UR21 ;  /* 0x0000001500007c02 */ /* 0x000fce0008000f00 */
.L_x_256:
[----:B-1----:R1:W3:Y:S02]  /*ae80*/  SYNCS.PHASECHK.TRANS64.TRYWAIT P0, [R0+URZ+0x1c0], R2 ;  /* 0x0001c002000075a7 */ /* 0x0022e400080011ff */
[----:B---3--:R-:W-:Y:S05]  /*ae90*/  @!P0 NANOSLEEP.SYNCS 0x989680 ;  /* 0x009896800000895d */ /* 0x008fea0003900000 */
[----:B------:R-:W3:Y:S02]  /*aea0*/  @!P0 SYNCS.PHASECHK.TRANS64 P0, [R0+URZ+0x1c0], R2 ;  /* 0x0001c002000085a7 */ /* 0x000ee400080010ff */
[----:B---3--:R-:W-:Y:S05]  /*aeb0*/  @!P0 BRA `(.L_x_256) ;  /* 0xfffffffc00f08947 */ /* 0x008fea000383ffff */
[----:B------:R-:W-:Y:S05]  /*aec0*/  BRA `(.L_x_257) ;  /* 0xffffffb400747947 */ /* 0x000fea000383ffff */
.L_x_121:
[----:B-1----:R-:W-:-:S07]  /*aed0*/  MOV R0, UR21 ;  /* 0x0000001500007c02 */ /* 0x002fce0008000f00 */
.L_x_258:
[----:B-1----:R1:W3:Y:S02]  /*aee0*/  SYNCS.PHASECHK.TRANS64.TRYWAIT P0, [R0+URZ+0x1c8], R2 ;  /* 0x0001c802000075a7 */ /* 0x0022e400080011ff */
[----:B---3--:R-:W-:Y:S05]  /*aef0*/  @!P0 NANOSLEEP.SYNCS 0x989680 ;  /* 0x009896800000895d */ /* 0x008fea0003900000 */
[----:B------:R-:W3:Y:S02]  /*af00*/  @!P0 SYNCS.PHASECHK.TRANS64 P0, [R0+URZ+0x1c8], R2 ;  /* 0x0001c802000085a7 */ /* 0x000ee400080010ff */
[----:B---3--:R-:W-:Y:S05]  /*af10*/  @!P0 BRA `(.L_x_258) ;  /* 0xfffffffc00f08947 */ /* 0x008fea000383ffff */
[----:B------:R-:W-:Y:S05]  /*af20*/  BRA `(.L_x_259) ;  /* 0xffffffb400647947 */ /* 0x000fea000383ffff */
.L_x_122:
[----:B-1----:R-:W-:-:S07]  /*af30*/  MOV R0, UR21 ;  /* 0x0000001500007c02 */ /* 0x002fce0008000f00 */
.L_x_260:
[----:B-1----:R1:W3:Y:S02]  /*af40*/  SYNCS.PHASECHK.TRANS64.TRYWAIT P0, [R0+URZ+0x1d0], R2 ;  /* 0x0001d002000075a7 */ /* 0x0022e400080011ff */
[----:B---3--:R-:W-:Y:S05]  /*af50*/  @!P0 NANOSLEEP.SYNCS 0x989680 ;  /* 0x009896800000895d */ /* 0x008fea0003900000 */
[----:B------:R-:W3:Y:S02]  /*af60*/  @!P0 SYNCS.PHASECHK.TRANS64 P0, [R0+URZ+0x1d0], R2 ;  /* 0x0001d002000085a7 */ /* 0x000ee400080010ff */
[----:B---3--:R-:W-:Y:S05]  /*af70*/  @!P0 BRA `(.L_x_260) ;  /* 0xfffffffc00f08947 */ /* 0x008fea000383ffff */
[----:B------:R-:W-:Y:S05]  /*af80*/  BRA `(.L_x_261) ;  /* 0xffffffb400547947 */ /* 0x000fea000383ffff */
.L_x_124:
[----:B-1----:R1:W2:Y:S02]  /*af90*/  SYNCS.PHASECHK.TRANS64.TRYWAIT P0, [R3+URZ+0x1f0], R0 ;  /* 0x0001f000030075a7 */ /* 0x0022a400080011ff */
[----:B--2---:R-:W-:Y:S05]  /*afa0*/  @!P0 NANOSLEEP.SYNCS 0x989680 ;  /* 0x009896800000895d */ /* 0x004fea0003900000 */
[----:B------:R-:W2:Y:S02]  /*afb0*/  @!P0 SYNCS.PHASECHK.TRANS64 P0, [R3+URZ+0x1f0], R0 ;  /* 0x0001f000030085a7 */ /* 0x000ea400080010ff */
[----:B--2---:R-:W-:Y:S05]  /*afc0*/  @!P0 BRA `(.L_x_124) ;  /* 0xfffffffc00f08947 */ /* 0x004fea000383ffff */
[----:B------:R-:W-:Y:S05]  /*afd0*/  BRA `(.L_x_262) ;  /* 0xffffffb800207947 */ /* 0x000fea000383ffff */
.L_x_135:
[----:B-1----:R-:W-:Y:S04]  /*afe0*/  MOV R2, UR43 ;  /* 0x0000002b00027c02 */ /* 0x002fe80008000f00 */
[----:B------:R1:W2:Y:S03]  /*aff0*/  SYNCS.PHASECHK.TRANS64.TRYWAIT P1, [R2+URZ+0x1a0], R3 ;  /* 0x0001a003020075a7 */ /* 0x0002a600080211ff */
[----:B--2---:R-:W-:Y:S05]  /*b000*/  @!P1 NANOSLEEP.SYNCS 0x989680 ;  /* 0x009896800000995d */ /* 0x004fea0003900000 */
[----:B------:R-:W2:Y:S02]  /*b010*/  @!P1 SYNCS.PHASECHK.TRANS64 P1, [R2+URZ+0x1a0], R3 ;  /* 0x0001a003020095a7 */ /* 0x000ea400080210ff */
[----:B--2---:R-:W-:Y:S05]  /*b020*/  @!P1 BRA `(.L_x_135) ;  /* 0xfffffffc00ec9947 */ /* 0x004fea000383ffff */
[----:B------:R-:W-:Y:S05]  /*b030*/  BRA `(.L_x_134) ;  /* 0xffffffc4008c7947 */ /* 0x000fea000383ffff */
.L_x_137:
[----:B-1----:R1:W4:Y:S02]  /*b040*/  SYNCS.PHASECHK.TRANS64.TRYWAIT P0, [R53+URZ+0x210], R0 ;  /* 0x00021000350075a7 */ /* 0x00232400080011ff */
[----:B----4-:R-:W-:Y:S05]  /*b050*/  @!P0 NANOSLEEP.SYNCS 0x989680 ;  /* 0x009896800000895d */ /* 0x010fea0003900000 */
[----:B------:R-:W4:Y:S02]  /*b060*/  @!P0 SYNCS.PHASECHK.TRANS64 P0, [R53+URZ+0x210], R0 ;  /* 0x00021000350085a7 */ /* 0x000f2400080010ff */
[----:B----4-:R-:W-:Y:S05]  /*b070*/  @!P0 BRA `(.L_x_137) ;  /* 0xfffffffc00f08947 */ /* 0x010fea000383ffff */
[----:B------:R-:W-:Y:S05]  /*b080*/  BRA `(.L_x_136) ;  /* 0xffffffc400ac7947 */ /* 0x000fea000383ffff */
.L_x_146:
[----:B--2---:R2:W3:Y:S02]  /*b090*/  SYNCS.PHASECHK.TRANS64.TRYWAIT P0, [R2+URZ+0x1a0], R0 ;  /* 0x0001a000020075a7 */ /* 0x0044e400080011ff */
[----:B---3--:R-:W-:Y:S05]  /*b0a0*/  @!P0 NANOSLEEP.SYNCS 0x989680 ;  /* 0x009896800000895d */ /* 0x008fea0003900000 */
[----:B------:R-:W3:Y:S02]  /*b0b0*/  @!P0 SYNCS.PHASECHK.TRANS64 P0, [R2+URZ+0x1a0], R0 ;  /* 0x0001a000020085a7 */ /* 0x000ee400080010ff */
[----:B---3--:R-:W-:Y:S05]  /*b0c0*/  @!P0 BRA `(.L_x_146) ;  /* 0xfffffffc00f08947 */ /* 0x008fea000383ffff */
[----:B------:R-:W-:Y:S05]  /*b0d0*/  BRA `(.L_x_145) ;  /* 0xffffffcc00bc7947 */ /* 0x000fea000383ffff */
.L_x_154:
[----:B--2---:R2:W3:Y:S02]  /*b0e0*/  SYNCS.PHASECHK.TRANS64.TRYWAIT P0, [R2+URZ+0x1a0], R4 ;  /* 0x0001a004020075a7 */ /* 0x0044e400080011ff */
[----:B---3--:R-:W-:Y:S05]  /*b0f0*/  @!P0 NANOSLEEP.SYNCS 0x989680 ;  /* 0x009896800000895d */ /* 0x008fea0003900000 */
[----:B------:R-:W3:Y:S02]  /*b100*/  @!P0 SYNCS.PHASECHK.TRANS64 P0, [R2+URZ+0x1a0], R4 ;  /* 0x0001a004020085a7 */ /* 0x000ee400080010ff */
[----:B---3--:R-:W-:Y:S05]  /*b110*/  @!P0 BRA `(.L_x_154) ;  /* 0xfffffffc00f08947 */ /* 0x008fea000383ffff */
[----:B------:R-:W-:Y:S05]  /*b120*/  BRA `(.L_x_153) ;  /* 0xffffffd400dc7947 */ /* 0x000fea000383ffff */
.L_x_162:
[----:B--2---:R2:W3:Y:S02]  /*b130*/  SYNCS.PHASECHK.TRANS64.TRYWAIT P0, [R3+URZ+0x1a0], R0 ;  /* 0x0001a000030075a7 */ /* 0x0044e400080011ff */
[----:B---3--:R-:W-:Y:S05]  /*b140*/  @!P0 NANOSLEEP.SYNCS 0x989680 ;  /* 0x009896800000895d */ /* 0x008fea0003900000 */
[----:B------:R-:W3:Y:S02]  /*b150*/  @!P0 SYNCS.PHASECHK.TRANS64 P0, [R3+URZ+0x1a0], R0 ;  /* 0x0001a000030085a7 */ /* 0x000ee400080010ff */
[----:B---3--:R-:W-:Y:S05]  /*b160*/  @!P0 BRA `(.L_x_162) ;  /* 0xfffffffc00f08947 */ /* 0x008fea000383ffff */
[----:B------:R-:W-:Y:S05]  /*b170*/  BRA `(.L_x_161) ;  /* 0xffffffdc00fc7947 */ /* 0x000fea000383ffff */
        .weak           $__internal_0_$__cuda_sm10x_tcgen05_guardrail_trap_col_being_dealloced_not_returned_by_alloc
        .type           $__internal_0_$__cuda_sm10x_tcgen05_guardrail_trap_col_being_dealloced_not_returned_by_alloc,@function
        .size           $__internal_0_$__cuda_sm10x_tcgen05_guardrail_trap_col_being_dealloced_not_returned_by_alloc,($__internal_1_$__cuda_sm10x_tcgen05_guardrail_trap_phase_invalid_during_alloc - $__internal_0_$__cuda_sm10x_tcgen05_guardrail_trap_col_being_dealloced_not_returned_by_alloc)
$__internal_0_$__cuda_sm10x_tcgen05_guardrail_trap_col_being_dealloced_not_returned_by_alloc:
[----:B------:R-:W-:Y:S05]  /*b180*/  BPT.TRAP 0x1 ;  /* 0x000000040000795c */ /* 0x000fea0000300000 */
[----:B------:R-:W-:-:S04]  /*b190*/  HFMA2 R3, -RZ, RZ, 0, 0 ;  /* 0x00000000ff037431 */ /* 0x000fc800000001ff */
[----:B------:R-:W-:Y:S05]  /*b1a0*/  RET.REL.NODEC R2 `(_ZN7cutlass13device_kernelINS_4gemm6kernel13GemmUniversalIN4cute5tupleIJiiiiEEENS1_10collective13CollectiveMmaINS1_35MainloopSm100TmaUmmaWarpSpecializedILi26ELi2ELi4ENS5_IJNS4_1CILi2EEESB_NSA_ILi1EEEEEEEENS5_IJNSA_ILi128EEESF_NSA_ILi32EEEEEENS_10bfloat16_tENS5_IJlSC_lEEESI_SJ_NS4_8TiledMMAINS4_8MMA_AtomIJNS4_26SM100_MMA_F16BF16_2x1SM_SSISI_SI_fLi128ELi128ELNS4_4UMMA5MajorE0ELSO_0ELNSN_7ScaleInE0ELSP_0EEEEEENS4_6LayoutINS5_IJSC_SC_SC_EEENS5_IJNSA_ILi0EEESU_SU_EEEEENS5_IJNS4_10UnderscoreESX_SX_EEEEENS4_28SM100_TMA_2SM_LOAD_MULTICASTENS4_14ComposedLayoutINS4_7SwizzleILi2ELi4ELi3EEENS4_18smem_ptr_flag_bitsILi16EEENSS_INS5_IJNSA_ILi8EEESG_EEENS5_IJSG_SC_EEEEEEEvNS4_8identityENS4_18SM100_TMA_2SM_LOADES1A_vS1B_EENS_8epilogue10collective18CollectiveEpilogueINS1E_23Sm100TmaWarpSpecializedILi4ELi2ELi16ELb1ELb0EEEJNS5_IJNSA_ILi64EEESF_SG_EEENS5_IJNSS_IS1J_SC_EENSS_INS5_IJNSA_ILi16EEESB_EEENS5_IJSC_S1J_EEEEEEEESI_SJ_SI_SJ_NS1E_6fusion15FusionCallbacksIS1I_NS1R_17LinearCombinationISI_fSI_fLNS_15FloatRoundStyleE2EEES1K_S1Q_JEEENS4_5SM1004TMEM4LOAD26SM100_TMEM_LOAD_32dp32b16xENS4_13SM90_TMA_LOADENS11_INS12_ILi1ELi4ELi3EEES15_NSS_INS5_IJS16_S1M_EEENS5_IJS1M_SC_EEEEEEENS4_39AutoVectorizingCopyWithAssumedAlignmentILi128EEENS4_14SM90_TMA_STOREES26_S28_S28_EEEvvEEEEvNT_6ParamsE) ;  /* 0xffffff4c02947950 */ /* 0x000fea0003c3ffff */
        .weak           $__internal_1_$__cuda_sm10x_tcgen05_guardrail_trap_phase_invalid_during_alloc
        .type           $__internal_1_$__cuda_sm10x_tcgen05_guardrail_trap_phase_invalid_during_alloc,@function
        .size           $__internal_1_$__cuda_sm10x_tcgen05_guardrail_trap_phase_invalid_during_alloc,($__internal_2_$__cuda_sm10x_tcgen05_guardrail_trap_unallocated_columns_being_dealloced - $__internal_1_$__cuda_sm10x_tcgen05_guardrail_trap_phase_invalid_during_alloc)
$__internal_1_$__cuda_sm10x_tcgen05_guardrail_trap_phase_invalid_during_alloc:
[----:B------:R-:W-:Y:S05]  /*b1b0*/  BPT.TRAP 0x1 ;  /* 0x000000040000795c */ /* 0x000fea0000300000 */
[----:B------:R-:W-:-:S04]  /*b1c0*/  MOV R5, 0x0 ;  /* 0x0000000000057802 */ /* 0x000fc80000000f00 */
[----:B------:R-:W-:Y:S05]  /*b1d0*/  RET.REL.NODEC R4 `(_ZN7cutlass13device_kernelINS_4gemm6kernel13GemmUniversalIN4cute5tupleIJiiiiEEENS1_10collective13CollectiveMmaINS1_35MainloopSm100TmaUmmaWarpSpecializedILi26ELi2ELi4ENS5_IJNS4_1CILi2EEESB_NSA_ILi1EEEEEEEENS5_IJNSA_ILi128EEESF_NSA_ILi32EEEEEENS_10bfloat16_tENS5_IJlSC_lEEESI_SJ_NS4_8TiledMMAINS4_8MMA_AtomIJNS4_26SM100_MMA_F16BF16_2x1SM_SSISI_SI_fLi128ELi128ELNS4_4UMMA5MajorE0ELSO_0ELNSN_7ScaleInE0ELSP_0EEEEEENS4_6LayoutINS5_IJSC_SC_SC_EEENS5_IJNSA_ILi0EEESU_SU_EEEEENS5_IJNS4_10UnderscoreESX_SX_EEEEENS4_28SM100_TMA_2SM_LOAD_MULTICASTENS4_14ComposedLayoutINS4_7SwizzleILi2ELi4ELi3EEENS4_18smem_ptr_flag_bitsILi16EEENSS_INS5_IJNSA_ILi8EEESG_EEENS5_IJSG_SC_EEEEEEEvNS4_8identityENS4_18SM100_TMA_2SM_LOADES1A_vS1B_EENS_8epilogue10collective18CollectiveEpilogueINS1E_23Sm100TmaWarpSpecializedILi4ELi2ELi16ELb1ELb0EEEJNS5_IJNSA_ILi64EEESF_SG_EEENS5_IJNSS_IS1J_SC_EENSS_INS5_IJNSA_ILi16EEESB_EEENS5_IJSC_S1J_EEEEEEEESI_SJ_SI_SJ_NS1E_6fusion15FusionCallbacksIS1I_NS1R_17LinearCombinationISI_fSI_fLNS_15FloatRoundStyleE2EEES1K_S1Q_JEEENS4_5SM1004TMEM4LOAD26SM100_TMEM_LOAD_32dp32b16xENS4_13SM90_TMA_LOADENS11_INS12_ILi1ELi4ELi3EEES15_NSS_INS5_IJS16_S1M_EEENS5_IJS1M_SC_EEEEEEENS4_39AutoVectorizingCopyWithAssumedAlignmentILi128EEENS4_14SM90_TMA_STOREES26_S28_S28_EEEvvEEEEvNT_6ParamsE) ;  /* 0xffffff4c04887950 */ /* 0x000fea0003c3ffff */
        .weak           $__internal_2_$__cuda_sm10x_tcgen05_guardrail_trap_unallocated_columns_being_dealloced
        .type           $__internal_2_$__cuda_sm10x_tcgen05_guardrail_trap_unallocated_columns_being_dealloced,@function
        .size           $__internal_2_$__cuda_sm10x_tcgen05_guardrail_trap_unallocated_columns_being_dealloced,(.L_x_264 - $__internal_2_$__cuda_sm10x_tcgen05_guardrail_trap_unallocated_columns_being_dealloced)
$__internal_2_$__cuda_sm10x_tcgen05_guardrail_trap_unallocated_columns_being_dealloced:
[----:B------:R-:W-:Y:S05]  /*b1e0*/  BPT.TRAP 0x1 ;  /* 0x000000040000795c */ /* 0x000fea0000300000 */
[----:B------:R-:W-:-:S04]  /*b1f0*/  HFMA2 R3, -RZ, RZ, 0, 0 ;  /* 0x00000000ff037431 */ /* 0x000fc800000001ff */
[----:B------:R-:W-:Y:S05]  /*b200*/  RET.REL.NODEC R2 `(_ZN7cutlass13device_kernelINS_4gemm6kernel13GemmUniversalIN4cute5tupleIJiiiiEEENS1_10collective13CollectiveMmaINS1_35MainloopSm100TmaUmmaWarpSpecializedILi26ELi2ELi4ENS5_IJNS4_1CILi2EEESB_NSA_ILi1EEEEEEEENS5_IJNSA_ILi128EEESF_NSA_ILi32EEEEEENS_10bfloat16_tENS5_IJlSC_lEEESI_SJ_NS4_8TiledMMAINS4_8MMA_AtomIJNS4_26SM100_MMA_F16BF16_2x1SM_SSISI_SI_fLi128ELi128ELNS4_4UMMA5MajorE0ELSO_0ELNSN_7ScaleInE0ELSP_0EEEEEENS4_6LayoutINS5_IJSC_SC_SC_EEENS5_IJNSA_ILi0EEESU_SU_EEEEENS5_IJNS4_10UnderscoreESX_SX_EEEEENS4_28SM100_TMA_2SM_LOAD_MULTICASTENS4_14ComposedLayoutINS4_7SwizzleILi2ELi4ELi3EEENS4_18smem_ptr_flag_bitsILi16EEENSS_INS5_IJNSA_ILi8EEESG_EEENS5_IJSG_SC_EEEEEEEvNS4_8identityENS4_18SM100_TMA_2SM_LOADES1A_vS1B_EENS_8epilogue10collective18CollectiveEpilogueINS1E_23Sm100TmaWarpSpecializedILi4ELi2ELi16ELb1ELb0EEEJNS5_IJNSA_ILi64EEESF_SG_EEENS5_IJNSS_IS1J_SC_EENSS_INS5_IJNSA_ILi16EEESB_EEENS5_IJSC_S1J_EEEEEEEESI_SJ_SI_SJ_NS1E_6fusion15FusionCallbacksIS1I_NS1R_17LinearCombinationISI_fSI_fLNS_15FloatRoundStyleE2EEES1K_S1Q_JEEENS4_5SM1004TMEM4LOAD26SM100_TMEM_LOAD_32dp32b16xENS4_13SM90_TMA_LOADENS11_INS12_ILi1ELi4ELi3EEES15_NSS_INS5_IJS16_S1M_EEENS5_IJS1M_SC_EEEEEEENS4_39AutoVectorizingCopyWithAssumedAlignmentILi128EEENS4_14SM90_TMA_STOREES26_S28_S28_EEEvvEEEEvNT_6ParamsE) ;  /* 0xffffff4c027c7950 */ /* 0x000fea0003c3ffff */
.L_x_263:
[----:B------:R-:W-:-:S00]  /*b210*/  BRA `(.L_x_263) ;  /* 0xfffffffc00fc7947 */ /* 0x000fc0000383ffff */
[----:B------:R-:W-:-:S00]  /*b220*/  NOP ;  /* 0x0000000000007918 */ /* 0x000fc00000000000 */
        /* <DEDUP_REMOVED lines=13> */
.L_x_264:


//--------------------- .nv.global.init           --------------------------
	.section	.nv.global.init,"aw",@progbits
.nv.global.init:
	.type		$str$27,@object
	.size		$str$27,($str$28 - $str$27)
$str$27:
        /*0000*/ 	.byte	0x28, 0x61, 0x64, 0x64, 0x72, 0x65, 0x73, 0x73, 0x20, 0x26, 0x20, 0x6d, 0x61, 0x73, 0x6b, 0x29
        /*0010*/ 	.byte	0x20, 0x3d, 0x3d, 0x20, 0x30, 0x00
	.type		$str$28,@object
	.size		$str$28,($str$26 - $str$28)
$str$28:
        /*0016*/ 	.byte	0x2f, 0x74, 0x6d, 0x70, 0x2f, 0x63, 0x75, 0x74, 0x6c, 0x61, 0x73, 0x73, 0x5f, 0x73, 0x77, 0x65
        /*0026*/ 	.byte	0x65, 0x70, 0x5f, 0x73, 0x72, 0x63, 0x2f, 0x69, 0x6e, 0x63, 0x6c, 0x75, 0x64, 0x65, 0x2f, 0x63
        /*0036*/ 	.byte	0x75, 0x74, 0x65, 0x2f, 0x70, 0x6f, 0x69, 0x6e, 0x74, 0x65, 0x72, 0x5f, 0x66, 0x6c, 0x61, 0x67
        /*0046*/ 	.byte	0x67, 0x65, 0x64, 0x2e, 0x68, 0x70, 0x70, 0x00
	.type		$str$26,@object
	.size		$str$26,($str$25 - $str$26)
$str$26:
        /*004e*/ 	.byte	0x2f, 0x74, 0x6d, 0x70, 0x2f, 0x63, 0x75, 0x74, 0x6c, 0x61, 0x73, 0x73, 0x5f, 0x73, 0x77, 0x65
        /*005e*/ 	.byte	0x65, 0x70, 0x5f, 0x73, 0x72, 0x63, 0x2f, 0x69, 0x6e, 0x63, 0x6c, 0x75, 0x64, 0x65, 0x2f, 0x63
        /*006e*/ 	.byte	0x75, 0x74, 0x65, 0x2f, 0x61, 0x74, 0x6f, 0x6d, 0x2f, 0x63, 0x6f, 0x70, 0x79, 0x5f, 0x74, 0x72
        /*007e*/ 	.byte	0x61, 0x69, 0x74, 0x73, 0x5f, 0x73, 0x6d, 0x31, 0x30, 0x30, 0x2e, 0x68, 0x70, 0x70, 0x00
	.type		$str$25,@object
	.size		$str$25,(__unnamed_1 - $str$25)
$str$25:
        /*008d*/ 	.byte	0x28, 0x28, 0x75, 0x69, 0x6e, 0x74, 0x33, 0x32, 0x5f, 0x74, 0x28, 0x74, 0x68, 0x72, 0x65, 0x61
        /*009d*/ 	.byte	0x64, 0x49, 0x64, 0x78, 0x2e, 0x78, 0x29, 0x20, 0x2f, 0x20, 0x33, 0x32, 0x29, 0x20, 0x25, 0x20
        /*00ad*/ 	.byte	0x34, 0x29, 0x20, 0x3d, 0x3d, 0x20, 0x28, 0x28, 0x28, 0x74, 0x6d, 0x65, 0x6d, 0x5f, 0x61, 0x64
        /*00bd*/ 	.byte	0x64, 0x72, 0x20, 0x3e, 0x3e, 0x20, 0x31, 0x36, 0x29, 0x20, 0x2f, 0x20, 0x33, 0x32, 0x29, 0x20
        /*00cd*/ 	.byte	0x25, 0x20, 0x34, 0x29, 0x00
	.type		__unnamed_1,@object
	.size		__unnamed_1,(__unnamed_2 - __unnamed_1)
__unnamed_1:
        /*00d2*/ 	.byte	0x61, 0x75, 0x74, 0x6f, 0x20, 0x63, 0x75, 0x74, 0x65, 0x3a, 0x3a, 0x61, 0x73, 0x5f, 0x70, 0x6f
        /* <DEDUP_REMOVED lines=24> */
        /*0262*/ 	.byte	0x43, 0x3c, 0x32, 0x30, 0x34, 0x38, 0x3e, 0x3e, 0x3e, 0x3e, 0x5d, 0x00
	.type		__unnamed_2,@object
	.size		__unnamed_2,(.L_2 - __unnamed_2)
__unnamed_2:
        /* <DEDUP_REMOVED lines=40> */
        /*04ee*/ 	.byte	0x3a, 0x3a, 0x43, 0x3c, 0x30, 0x3e, 0x3e, 0x3e, 0x3e, 0x5d, 0x00
.L_2:


//--------------------- .nv.shared._ZN7cutlass13device_kernelINS_4gemm6kernel13GemmUniversalIN4cute5tupleIJiiiiEEENS1_10collective13CollectiveMmaINS1_35MainloopSm100TmaUmmaWarpSpecializedILi26ELi2ELi4ENS5_IJNS4_1CILi2EEESB_NSA_ILi1EEEEEEEENS5_IJNSA_ILi128EEESF_NSA_ILi32EEEEEENS_10bfloat16_tENS5_IJlSC_lEEESI_SJ_NS4_8TiledMMAINS4_8MMA_AtomIJNS4_26SM100_MMA_F16BF16_2x1SM_SSISI_SI_fLi128ELi128ELNS4_4UMMA5MajorE0ELSO_0ELNSN_7ScaleInE0ELSP_0EEEEEENS4_6LayoutINS5_IJSC_SC_SC_EEENS5_IJNSA_ILi0EEESU_SU_EEEEENS5_IJNS4_10UnderscoreESX_SX_EEEEENS4_28SM100_TMA_2SM_LOAD_MULTICASTENS4_14ComposedLayoutINS4_7SwizzleILi2ELi4ELi3EEENS4_18smem_ptr_flag_bitsILi16EEENSS_INS5_IJNSA_ILi8EEESG_EEENS5_IJSG_SC_EEEEEEEvNS4_8identityENS4_18SM100_TMA_2SM_LOADES1A_vS1B_EENS_8epilogue10collective18CollectiveEpilogueINS1E_23Sm100TmaWarpSpecializedILi4ELi2ELi16ELb1ELb0EEEJNS5_IJNSA_ILi64EEESF_SG_EEENS5_IJNSS_IS1J_SC_EENSS_INS5_IJNSA_ILi16EEESB_EEENS5_IJSC_S1J_EEEEEEEESI_SJ_SI_SJ_NS1E_6fusion15FusionCallbacksIS1I_NS1R_17LinearCombinationISI_fSI_fLNS_15FloatRoundStyleE2EEES1K_S1Q_JEEENS4_5SM1004TMEM4LOAD26SM100_TMEM_LOAD_32dp32b16xENS4_13SM90_TMA_LOADENS11_INS12_ILi1ELi4ELi3EEES15_NSS_INS5_IJS16_S1M_EEENS5_IJS1M_SC_EEEEEEENS4_39AutoVectorizingCopyWithAssumedAlignmentILi128EEENS4_14SM90_TMA_STOREES26_S28_S28_EEEvvEEEEvNT_6ParamsE --------------------------
	.section	.nv.shared._ZN7cutlass13device_kernelINS_4gemm6kernel13GemmUniversalIN4cute5tupleIJiiiiEEENS1_10collective13CollectiveMmaINS1_35MainloopSm100TmaUmmaWarpSpecializedILi26ELi2ELi4ENS5_IJNS4_1CILi2EEESB_NSA_ILi1EEEEEEEENS5_IJNSA_ILi128EEESF_NSA_ILi32EEEEEENS_10bfloat16_tENS5_IJlSC_lEEESI_SJ_NS4_8TiledMMAINS4_8MMA_AtomIJNS4_26SM100_MMA_F16BF16_2x1SM_SSISI_SI_fLi128ELi128ELNS4_4UMMA5MajorE0ELSO_0ELNSN_7ScaleInE0ELSP_0EEEEEENS4_6LayoutINS5_IJSC_SC_SC_EEENS5_IJNSA_ILi0EEESU_SU_EEEEENS5_IJNS4_10UnderscoreESX_SX_EEEEENS4_28SM100_TMA_2SM_LOAD_MULTICASTENS4_14ComposedLayoutINS4_7SwizzleILi2ELi4ELi3EEENS4_18smem_ptr_flag_bitsILi16EEENSS_INS5_IJNSA_ILi8EEESG_EEENS5_IJSG_SC_EEEEEEEvNS4_8identityENS4_18SM100_TMA_2SM_LOADES1A_vS1B_EENS_8epilogue10collective18CollectiveEpilogueINS1E_23Sm100TmaWarpSpecializedILi4ELi2ELi16ELb1ELb0EEEJNS5_IJNSA_ILi64EEESF_SG_EEENS5_IJNSS_IS1J_SC_EENSS_INS5_IJNSA_ILi16EEESB_EEENS5_IJSC_S1J_EEEEEEEESI_SJ_SI_SJ_NS1E_6fusion15FusionCallbacksIS1I_NS1R_17LinearCombinationISI_fSI_fLNS_15FloatRoundStyleE2EEES1K_S1Q_JEEENS4_5SM1004TMEM4LOAD26SM100_TMEM_LOAD_32dp32b16xENS4_13SM90_TMA_LOADENS11_INS12_ILi1ELi4ELi3EEES15_NSS_INS5_IJS16_S1M_EEENS5_IJS1M_SC_EEEEEEENS4_39AutoVectorizingCopyWithAssumedAlignmentILi128EEENS4_14SM90_TMA_STOREES26_S28_S28_EEEvvEEEEvNT_6ParamsE,"aw",@nobits
	.sectionflags	@""
	.align	16
	.zero		1024


//--------------------- .nv.shared.reserved.0     --------------------------
	.section	.nv.shared.reserved.0,"aw",@nobits
	.weak		__nv_reservedSMEM_offset_0_alias
	.size		__nv_reservedSMEM_offset_0_alias, 0, 64
	.other		__nv_reservedSMEM_offset_0_alias,@"STO_CUDA_RESERVED_SHARED STV_DEFAULT"
__nv_reservedSMEM_offset_0_alias:
	.zero		0
.nv.shared.reserved.0:
	.zero		64
	.weak		__nv_reservedSMEM_tcgen05_partition
	.type		__nv_reservedSMEM_tcgen05_partition,@object
	.size		__nv_reservedSMEM_tcgen05_partition,(.L_0 - __nv_reservedSMEM_tcgen05_partition)
__nv_reservedSMEM_tcgen05_partition:
	.zero		32
.L_0:


//--------------------- .nv.global                --------------------------
	.section	.nv.global,"aw",@nobits
.nv.global:
	.type		_ZN39_INTERNAL_57187850_4_k_cu_69db88e5_81584cute1_E,@object
	.size		_ZN39_INTERNAL_57187850_4_k_cu_69db88e5_81584cute1_E,(_ZN39_INTERNAL_57187850_4_k_cu_69db88e5_81584cuda3std3__45__cpo6cbeginE - _ZN39_INTERNAL_57187850_4_k_cu_69db88e5_81584cute1_E)
_ZN39_INTERNAL_57187850_4_k_cu_69db88e5_81584cute1_E:
	.zero		1
	.type		_ZN39_INTERNAL_57187850_4_k_cu_69db88e5_81584cuda3std3__45__cpo6cbeginE,@object
	.size		_ZN39_INTERNAL_57187850_4_k_cu_69db88e5_81584cuda3std3__45__cpo6cbeginE,(_ZN39_INTERNAL_57187850_4_k_cu_69db88e5_81584cuda3std3__48in_placeE - _ZN39_INTERNAL_57187850_4_k_cu_69db88e5_81584cuda3std3__45__cpo6cbeginE)
_ZN39_INTERNAL_57187850_4_k_cu_69db88e5_81584cuda3std3__45__cpo6cbeginE:
	.zero		1
	.type		_ZN39_INTERNAL_57187850_4_k_cu_69db88e5_81584cuda3std3__48in_placeE,@object
	.size		_ZN39_INTERNAL_57187850_4_k_cu_69db88e5_81584cuda3std3__48in_placeE,(_ZN39_INTERNAL_57187850_4_k_cu_69db88e5_81584cuda3std6ranges3__45__cpo9iter_moveE - _ZN39_INTERNAL_57187850_4_k_cu_69db88e5_81584cuda3std3__48in_placeE)
_ZN39_INTERNAL_57187850_4_k_cu_69db88e5_81584cuda3std3__48in_placeE:
	.zero		1
	.type		_ZN39_INTERNAL_57187850_4_k_cu_69db88e5_81584cuda3std6ranges3__45__cpo9iter_moveE,@object
	.size		_ZN39_INTERNAL_57187850_4_k_cu_69db88e5_81584cuda3std6ranges3__45__cpo9iter_moveE,(_ZN39_INTERNAL_57187850_4_k_cu_69db88e5_81584cuda3std3__45__cpo5beginE - _ZN39_INTERNAL_57187850_4_k_cu_69db88e5_81584cuda3std6ranges3__45__cpo9iter_moveE)
_ZN39_INTERNAL_57187850_4_k_cu_69db88e5_81584cuda3std6ranges3__45__cpo9iter_moveE:
	.zero		1
	.type		_ZN39_INTERNAL_57187850_4_k_cu_69db88e5_81584cuda3std3__45__cpo5beginE,@object
	.size		_ZN39_INTERNAL_57187850_4_k_cu_69db88e5_81584cuda3std3__45__cpo5beginE,(_ZN39_INTERNAL_57187850_4_k_cu_69db88e5_81584cuda3std3__441_GLOBAL__N__57187850_4_k_cu_69db88e5_81586ignoreE - _ZN39_INTERNAL_57187850_4_k_cu_69db88e5_81584cuda3std3__45__cpo5beginE)
_ZN39_INTERNAL_57187850_4_k_cu_69db88e5_81584cuda3std3__45__cpo5beginE:
	.zero		1
	.type		_ZN39_INTERNAL_57187850_4_k_cu_69db88e5_81584cuda3std3__441_GLOBAL__N__57187850_4_k_cu_69db88e5_81586ignoreE,@object
	.size		_ZN39_INTERNAL_57187850_4_k_cu_69db88e5_81584cuda3std3__441_GLOBAL__N__57187850_4_k_cu_69db88e5_81586ignoreE,(_ZN39_INTERNAL_57187850_4_k_cu_69db88e5_81584cute7productE - _ZN39_INTERNAL_57187850_4_k_cu_69db88e5_81584cuda3std3__441_GLOBAL__N__57187850_4_k_cu_69db88e5_81586ignoreE)
_ZN39_INTERNAL_57187850_4_k_cu_69db88e5_81584cuda3std3__441_GLOBAL__N__57187850_4_k_cu_69db88e5_81586ignoreE:
	.zero		1
	.type		_ZN39_INTERNAL_57187850_4_k_cu_69db88e5_81584cute7productE,@object
	.size		_ZN39_INTERNAL_57187850_4_k_cu_69db88e5_81584cute7productE,(_ZN39_INTERNAL_57187850_4_k_cu_69db88e5_81584cuda3std3__45__cpo3endE - _ZN39_INTERNAL_57187850_4_k_cu_69db88e5_81584cute7productE)
_ZN39_INTERNAL_57187850_4_k_cu_69db88e5_81584cute7productE:
	.zero		1
	.type		_ZN39_INTERNAL_57187850_4_k_cu_69db88e5_81584cuda3std3__45__cpo3endE,@object
	.size		_ZN39_INTERNAL_57187850_4_k_cu_69db88e5_81584cuda3std3__45__cpo3endE,(_ZN39_INTERNAL_57187850_4_k_cu_69db88e5_81584cuda3std3__419piecewise_constructE - _ZN39_INTERNAL_57187850_4_k_cu_69db88e5_81584cuda3std3__45__cpo3endE)
_ZN39_INTERNAL_57187850_4_k_cu_69db88e5_81584cuda3std3__45__cpo3endE:
	.zero		1
	.type		_ZN39_INTERNAL_57187850_4_k_cu_69db88e5_81584cuda3std3__419piecewise_constructE,@object
	.size		_ZN39_INTERNAL_57187850_4_k_cu_69db88e5_81584cuda3std3__419piecewise_constructE,(_ZN39_INTERNAL_57187850_4_k_cu_69db88e5_81584cuda3std3__45__cpo4cendE - _ZN39_INTERNAL_57187850_4_k_cu_69db88e5_81584cuda3std3__419piecewise_constructE)
_ZN39_INTERNAL_57187850_4_k_cu_69db88e5_81584cuda3std3__419piecewise_constructE:
	.zero		1
	.type		_ZN39_INTERNAL_57187850_4_k_cu_69db88e5_81584cuda3std3__45__cpo4cendE,@object
	.size		_ZN39_INTERNAL_57187850_4_k_cu_69db88e5_81584cuda3std3__45__cpo4cendE,(_ZN39_INTERNAL_57187850_4_k_cu_69db88e5_81584cuda3std6ranges3__45__cpo4swapE - _ZN39_INTERNAL_57187850_4_k_cu_69db88e5_81584cuda3std3__45__cpo4cendE)
_ZN39_INTERNAL_57187850_4_k_cu_69db88e5_81584cuda3std3__45__cpo4cendE:
	.zero		1
	.type		_ZN39_INTERNAL_57187850_4_k_cu_69db88e5_81584cuda3std6ranges3__45__cpo4swapE,@object
	.size		_ZN39_INTERNAL_57187850_4_k_cu_69db88e5_81584cuda3std6ranges3__45__cpo4swapE,(.L_10 - _ZN39_INTERNAL_57187850_4_k_cu_69db88e5_81584cuda3std6ranges3__45__cpo4swapE)
_ZN39_INTERNAL_57187850_4_k_cu_69db88e5_81584cuda3std6ranges3__45__cpo4swapE:
	.zero		1
.L_10:


//--------------------- .nv.constant0._ZN7cutlass13device_kernelINS_4gemm6kernel13GemmUniversalIN4cute5tupleIJiiiiEEENS1_10collective13CollectiveMmaINS1_35MainloopSm100TmaUmmaWarpSpecializedILi26ELi2ELi4ENS5_IJNS4_1CILi2EEESB_NSA_ILi1EEEEEEEENS5_IJNSA_ILi128EEESF_NSA_ILi32EEEEEENS_10bfloat16_tENS5_IJlSC_lEEESI_SJ_NS4_8TiledMMAINS4_8MMA_AtomIJNS4_26SM100_MMA_F16BF16_2x1SM_SSISI_SI_fLi128ELi128ELNS4_4UMMA5MajorE0ELSO_0ELNSN_7ScaleInE0ELSP_0EEEEEENS4_6LayoutINS5_IJSC_SC_SC_EEENS5_IJNSA_ILi0EEESU_SU_EEEEENS5_IJNS4_10UnderscoreESX_SX_EEEEENS4_28SM100_TMA_2SM_LOAD_MULTICASTENS4_14ComposedLayoutINS4_7SwizzleILi2ELi4ELi3EEENS4_18smem_ptr_flag_bitsILi16EEENSS_INS5_IJNSA_ILi8EEESG_EEENS5_IJSG_SC_EEEEEEEvNS4_8identityENS4_18SM100_TMA_2SM_LOADES1A_vS1B_EENS_8epilogue10collective18CollectiveEpilogueINS1E_23Sm100TmaWarpSpecializedILi4ELi2ELi16ELb1ELb0EEEJNS5_IJNSA_ILi64EEESF_SG_EEENS5_IJNSS_IS1J_SC_EENSS_INS5_IJNSA_ILi16EEESB_EEENS5_IJSC_S1J_EEEEEEEESI_SJ_SI_SJ_NS1E_6fusion15FusionCallbacksIS1I_NS1R_17LinearCombinationISI_fSI_fLNS_15FloatRoundStyleE2EEES1K_S1Q_JEEENS4_5SM1004TMEM4LOAD26SM100_TMEM_LOAD_32dp32b16xENS4_13SM90_TMA_LOADENS11_INS12_ILi1ELi4ELi3EEES15_NSS_INS5_IJS16_S1M_EEENS5_IJS1M_SC_EEEEEEENS4_39AutoVectorizingCopyWithAssumedAlignmentILi128EEENS4_14SM90_TMA_STOREES26_S28_S28_EEEvvEEEEvNT_6ParamsE --------------------------
	.section	.nv.constant0._ZN7cutlass13device_kernelINS_4gemm6kernel13GemmUniversalIN4cute5tupleIJiiiiEEENS1_10collective13CollectiveMmaINS1_35MainloopSm100TmaUmmaWarpSpecializedILi26ELi2ELi4ENS5_IJNS4_1CILi2EEESB_NSA_ILi1EEEEEEEENS5_IJNSA_ILi128EEESF_NSA_ILi32EEEEEENS_10bfloat16_tENS5_IJlSC_lEEESI_SJ_NS4_8TiledMMAINS4_8MMA_AtomIJNS4_26SM100_MMA_F16BF16_2x1SM_SSISI_SI_fLi128ELi128ELNS4_4UMMA5MajorE0ELSO_0ELNSN_7ScaleInE0ELSP_0EEEEEENS4_6LayoutINS5_IJSC_SC_SC_EEENS5_IJNSA_ILi0EEESU_SU_EEEEENS5_IJNS4_10UnderscoreESX_SX_EEEEENS4_28SM100_TMA_2SM_LOAD_MULTICASTENS4_14ComposedLayoutINS4_7SwizzleILi2ELi4ELi3EEENS4_18smem_ptr_flag_bitsILi16EEENSS_INS5_IJNSA_ILi8EEESG_EEENS5_IJSG_SC_EEEEEEEvNS4_8identityENS4_18SM100_TMA_2SM_LOADES1A_vS1B_EENS_8epilogue10collective18CollectiveEpilogueINS1E_23Sm100TmaWarpSpecializedILi4ELi2ELi16ELb1ELb0EEEJNS5_IJNSA_ILi64EEESF_SG_EEENS5_IJNSS_IS1J_SC_EENSS_INS5_IJNSA_ILi16EEESB_EEENS5_IJSC_S1J_EEEEEEEESI_SJ_SI_SJ_NS1E_6fusion15FusionCallbacksIS1I_NS1R_17LinearCombinationISI_fSI_fLNS_15FloatRoundStyleE2EEES1K_S1Q_JEEENS4_5SM1004TMEM4LOAD26SM100_TMEM_LOAD_32dp32b16xENS4_13SM90_TMA_LOADENS11_INS12_ILi1ELi4ELi3EEES15_NSS_INS5_IJS16_S1M_EEENS5_IJS1M_SC_EEEEEEENS4_39AutoVectorizingCopyWithAssumedAlignmentILi128EEENS4_14SM90_TMA_STOREES26_S28_S28_EEEvvEEEEvNT_6ParamsE,"a",@progbits
	.sectionflags	@""
	.align	4
.nv.constant0._ZN7cutlass13device_kernelINS_4gemm6kernel13GemmUniversalIN4cute5tupleIJiiiiEEENS1_10collective13CollectiveMmaINS1_35MainloopSm100TmaUmmaWarpSpecializedILi26ELi2ELi4ENS5_IJNS4_1CILi2EEESB_NSA_ILi1EEEEEEEENS5_IJNSA_ILi128EEESF_NSA_ILi32EEEEEENS_10bfloat16_tENS5_IJlSC_lEEESI_SJ_NS4_8TiledMMAINS4_8MMA_AtomIJNS4_26SM100_MMA_F16BF16_2x1SM_SSISI_SI_fLi128ELi128ELNS4_4UMMA5MajorE0ELSO_0ELNSN_7ScaleInE0ELSP_0EEEEEENS4_6LayoutINS5_IJSC_SC_SC_EEENS5_IJNSA_ILi0EEESU_SU_EEEEENS5_IJNS4_10UnderscoreESX_SX_EEEEENS4_28SM100_TMA_2SM_LOAD_MULTICASTENS4_14ComposedLayoutINS4_7SwizzleILi2ELi4ELi3EEENS4_18smem_ptr_flag_bitsILi16EEENSS_INS5_IJNSA_ILi8EEESG_EEENS5_IJSG_SC_EEEEEEEvNS4_8identityENS4_18SM100_TMA_2SM_LOADES1A_vS1B_EENS_8epilogue10collective18CollectiveEpilogueINS1E_23Sm100TmaWarpSpecializedILi4ELi2ELi16ELb1ELb0EEEJNS5_IJNSA_ILi64EEESF_SG_EEENS5_IJNSS_IS1J_SC_EENSS_INS5_IJNSA_ILi16EEESB_EEENS5_IJSC_S1J_EEEEEEEESI_SJ_SI_SJ_NS1E_6fusion15FusionCallbacksIS1I_NS1R_17LinearCombinationISI_fSI_fLNS_15FloatRoundStyleE2EEES1K_S1Q_JEEENS4_5SM1004TMEM4LOAD26SM100_TMEM_LOAD_32dp32b16xENS4_13SM90_TMA_LOADENS11_INS12_ILi1ELi4ELi3EEES15_NSS_INS5_IJS16_S1M_EEENS5_IJS1M_SC_EEEEEEENS4_39AutoVectorizingCopyWithAssumedAlignmentILi128EEENS4_14SM90_TMA_STOREES26_S28_S28_EEEvvEEEEvNT_6ParamsE:
	.zero		2944


//--------------------- SYMBOLS --------------------------

	.type		.nv.reservedSmem.offset0,@object
	.size		.nv.reservedSmem.offset0,0x4
	.type		.nv.reservedSmem.cap,@object
	.size		.nv.reservedSmem.cap,0x4
	.type		__assertfail,@function
